def attn_fwd(
    Q,
    K,
    V,
    Out,
    Lse,
    sm_scale,
    stride_qz,
    stride_qh,
    stride_qm,
    stride_qk,
    stride_kz,
    stride_kh,
    stride_kn,
    stride_kk,
    stride_vz,
    stride_vh,
    stride_vn,
    stride_vk,
    stride_oz,
    stride_oh,
    stride_om,
    stride_ok,
    seqlen_q,
    seqlen_k,
    BLOCK_M: tl.constexpr,
    BLOCK_N: tl.constexpr,
    HEAD_DIM: tl.constexpr,
    CAUSAL: tl.constexpr,
):
    start_m = tl.program_id(0)
    off_hz = tl.program_id(1)
    q_off = off_hz * stride_qh
    k_off = off_hz * stride_kh
    v_off = off_hz * stride_vh
    offs_m = start_m * BLOCK_M + tl.arange(0, BLOCK_M)
    offs_d = tl.arange(0, HEAD_DIM)
    offs_n = tl.arange(0, BLOCK_N)
    q_ptrs = Q + q_off + offs_m[:, None] * stride_qm + offs_d[None, :] * stride_qk
    k_ptrs = K + k_off + offs_d[:, None] * stride_kk + offs_n[None, :] * stride_kn
    v_ptrs = V + v_off + offs_n[:, None] * stride_vn + offs_d[None, :] * stride_vk
    m_i = tl.full([BLOCK_M], float("-inf"), dtype=tl.float32)
    l_i = tl.zeros([BLOCK_M], dtype=tl.float32) + 1.0
    acc = tl.zeros([BLOCK_M, HEAD_DIM], dtype=tl.float32)
    q = tl.load(q_ptrs)
    acc, l_i, m_i = _attn_fwd_inner(
        acc,
        l_i,
        m_i,
        q,
        k_ptrs,
        v_ptrs,
        sm_scale,
        stride_kn,
        stride_vn,
        start_m,
        seqlen_k,
        BLOCK_M,
        BLOCK_N,
        HEAD_DIM,
        CAUSAL,
    )
    acc = acc / l_i[:, None]
    lse = m_i + tl.math.log2(l_i) / 1.4426950408889634
    o_ptrs = (
        Out
        + off_hz * stride_oh
        + offs_m[:, None] * stride_om
        + offs_d[None, :] * stride_ok
    )
    tl.store(o_ptrs, acc.to(Out.dtype.element_ty))
    tl.store(Lse + off_hz * seqlen_q + offs_m, lse)

# config = {"BLOCK_M": 256, "BLOCK_N": 16, "HEAD_DIM": 64, "arch": "sm_90", "causal": false, "dtype": "fp16", "num_stages": 4, "num_warps": 8}
# arch = sm_90


// ===== COMPILED SASS (sm_90a) =====

	.target	sm_90a

	.elftype	@"ET_EXEC"


//--------------------- .note.nv.tkinfo           --------------------------
	.section	.note.nv.tkinfo,"",@"SHT_NOTE"
	.sectionflags	@"SHF_NOTE_NV_TKINFO"
	.tkinfo
        /*0018*/ 	.word	0x00000002
        /*0030*/ 	.string	""
        /*0030*/ 	.string	"ptxas"
        /*0030*/ 	.string	"Cuda compilation tools, release 13.0, V13.0.88"
        /*0030*/ 	.string	"Build cuda_13.0.r13.0/compiler.36424714_0"
        /*0030*/ 	.string	"-v  -suppress-debug-info  -lineinfo  -arch sm_90a "



//--------------------- .note.nv.cuinfo           --------------------------
	.section	.note.nv.cuinfo,"",@"SHT_NOTE"
	.sectionflags	@"SHF_NOTE_NV_CUINFO"
        /*0018*/ 	.short	0x0002
        /*001a*/ 	.short	0x005a
        /*001c*/ 	.short	0x0082
	.zero		2


//--------------------- .nv.info                  --------------------------
	.section	.nv.info,"",@"SHT_CUDA_INFO"
	.align	4


	//----- nvinfo : EIATTR_REGCOUNT
	.align		4
        /*0000*/ 	.byte	0x04, 0x2f
        /*0002*/ 	.short	(.L_2 - .L_1)
	.align		4
.L_1:
        /*0004*/ 	.word	index@(attn_fwd)
        /*0008*/ 	.word	0x000000c6


	//----- nvinfo : EIATTR_FRAME_SIZE
	.align		4
.L_2:
        /*000c*/ 	.byte	0x04, 0x11
        /*000e*/ 	.short	(.L_4 - .L_3)
	.align		4
.L_3:
        /*0010*/ 	.word	index@(attn_fwd)
        /*0014*/ 	.word	0x00000000


	//----- nvinfo : EIATTR_MIN_STACK_SIZE
	.align		4
.L_4:
        /*0018*/ 	.byte	0x04, 0x12
        /*001a*/ 	.short	(.L_6 - .L_5)
	.align		4
.L_5:
        /*001c*/ 	.word	index@(attn_fwd)
        /*0020*/ 	.word	0x00000000
.L_6:


//--------------------- .nv.compat                --------------------------
	.section	.nv.compat,"",@"SHT_CUDA_COMPAT_INFO"
	.align	4
        /*0000*/ 	.byte	0x02, 0x09, 0x01, 0x00, 0x02, 0x02, 0x04, 0x00, 0x02, 0x05, 0x05, 0x00, 0x03, 0x07, 0x01, 0x01
        /*0010*/ 	.byte	0x02, 0x03, 0x00, 0x00, 0x02, 0x06, 0x01, 0x00, 0x04, 0x0b, 0x08, 0x00, 0x00, 0x00, 0x00, 0x00
        /*0020*/ 	.byte	0x00, 0x00, 0x00, 0x00


//--------------------- .nv.info.attn_fwd         --------------------------
	.section	.nv.info.attn_fwd,"",@"SHT_CUDA_INFO"
	.sectionflags	@""
	.align	4


	//----- nvinfo : EIATTR_CUDA_API_VERSION
	.align		4
        /*0000*/ 	.byte	0x04, 0x37
        /*0002*/ 	.short	(.L_8 - .L_7)
.L_7:
        /*0004*/ 	.word	0x00000082


	//----- nvinfo : EIATTR_KPARAM_INFO
	.align		4
.L_8:
        /*0008*/ 	.byte	0x04, 0x17
        /*000a*/ 	.short	(.L_10 - .L_9)
.L_9:
        /*000c*/ 	.word	0x00000000
        /*0010*/ 	.short	0x0019
        /*0012*/ 	.short	0x0080
        /*0014*/ 	.byte	0x00, 0xf4, 0x21, 0x00


	//----- nvinfo : EIATTR_KPARAM_INFO
	.align		4
.L_10:
        /*0018*/ 	.byte	0x04, 0x17
        /*001a*/ 	.short	(.L_12 - .L_11)
.L_11:
        /*001c*/ 	.word	0x00000000
        /*0020*/ 	.short	0x0018
        /*0022*/ 	.short	0x0078
        /*0024*/ 	.byte	0x00, 0xf4, 0x21, 0x00


	//----- nvinfo : EIATTR_KPARAM_INFO
	.align		4
.L_12:
        /*0028*/ 	.byte	0x04, 0x17
        /*002a*/ 	.short	(.L_14 - .L_13)
.L_13:
        /*002c*/ 	.word	0x00000000
        /*0030*/ 	.short	0x0017
        /*0032*/ 	.short	0x0070
        /*0034*/ 	.byte	0x00, 0xf0, 0x11, 0x00


	//----- nvinfo : EIATTR_KPARAM_INFO
	.align		4
.L_14:
        /*0038*/ 	.byte	0x04, 0x17
        /*003a*/ 	.short	(.L_16 - .L_15)
.L_15:
        /*003c*/ 	.word	0x00000000
        /*0040*/ 	.short	0x0016
        /*0042*/ 	.short	0x006c
        /*0044*/ 	.byte	0x00, 0xf0, 0x11, 0x00


	//----- nvinfo : EIATTR_KPARAM_INFO
	.align		4
.L_16:
        /*0048*/ 	.byte	0x04, 0x17
        /*004a*/ 	.short	(.L_18 - .L_17)
.L_17:
        /*004c*/ 	.word	0x00000000
        /*0050*/ 	.short	0x0015
        /*0052*/ 	.short	0x0068
        /*0054*/ 	.byte	0x00, 0xf0, 0x11, 0x00


	//----- nvinfo : EIATTR_KPARAM_INFO
	.align		4
.L_18:
        /*0058*/ 	.byte	0x04, 0x17
        /*005a*/ 	.short	(.L_20 - .L_19)
.L_19:
        /*005c*/ 	.word	0x00000000
        /*0060*/ 	.short	0x0014
        /*0062*/ 	.short	0x0064
        /*0064*/ 	.byte	0x00, 0xf0, 0x11, 0x00


	//----- nvinfo : EIATTR_KPARAM_INFO
	.align		4
.L_20:
        /*0068*/ 	.byte	0x04, 0x17
        /*006a*/ 	.short	(.L_22 - .L_21)
.L_21:
        /*006c*/ 	.word	0x00000000
        /*0070*/ 	.short	0x0013
        /*0072*/ 	.short	0x0060
        /*0074*/ 	.byte	0x00, 0xf0, 0x11, 0x00


	//----- nvinfo : EIATTR_KPARAM_INFO
	.align		4
.L_22:
        /*0078*/ 	.byte	0x04, 0x17
        /*007a*/ 	.short	(.L_24 - .L_23)
.L_23:
        /*007c*/ 	.word	0x00000000
        /*0080*/ 	.short	0x0012
        /*0082*/ 	.short	0x005c
        /*0084*/ 	.byte	0x00, 0xf0, 0x11, 0x00


	//----- nvinfo : EIATTR_KPARAM_INFO
	.align		4
.L_24:
        /*0088*/ 	.byte	0x04, 0x17
        /*008a*/ 	.short	(.L_26 - .L_25)
.L_25:
        /*008c*/ 	.word	0x00000000
        /*0090*/ 	.short	0x0011
        /*0092*/ 	.short	0x0058
        /*0094*/ 	.byte	0x00, 0xf0, 0x11, 0x00


	//----- nvinfo : EIATTR_KPARAM_INFO
	.align		4
.L_26:
        /*0098*/ 	.byte	0x04, 0x17
        /*009a*/ 	.short	(.L_28 - .L_27)
.L_27:
        /*009c*/ 	.word	0x00000000
        /*00a0*/ 	.short	0x0010
        /*00a2*/ 	.short	0x0054
        /*00a4*/ 	.byte	0x00, 0xf0, 0x11, 0x00


	//----- nvinfo : EIATTR_KPARAM_INFO
	.align		4
.L_28:
        /*00a8*/ 	.byte	0x04, 0x17
        /*00aa*/ 	.short	(.L_30 - .L_29)
.L_29:
        /*00ac*/ 	.word	0x00000000
        /*00b0*/ 	.short	0x000f
        /*00b2*/ 	.short	0x0050
        /*00b4*/ 	.byte	0x00, 0xf0, 0x11, 0x00


	//----- nvinfo : EIATTR_KPARAM_INFO
	.align		4
.L_30:
        /*00b8*/ 	.byte	0x04, 0x17
        /*00ba*/ 	.short	(.L_32 - .L_31)
.L_31:
        /*00bc*/ 	.word	0x00000000
        /*00c0*/ 	.short	0x000e
        /*00c2*/ 	.short	0x004c
        /*00c4*/ 	.byte	0x00, 0xf0, 0x11, 0x00


	//----- nvinfo : EIATTR_KPARAM_INFO
	.align		4
.L_32:
        /*00c8*/ 	.byte	0x04, 0x17
        /*00ca*/ 	.short	(.L_34 - .L_33)
.L_33:
        /*00cc*/ 	.word	0x00000000
        /*00d0*/ 	.short	0x000d
        /*00d2*/ 	.short	0x0048
        /*00d4*/ 	.byte	0x00, 0xf0, 0x11, 0x00


	//----- nvinfo : EIATTR_KPARAM_INFO
	.align		4
.L_34:
        /*00d8*/ 	.byte	0x04, 0x17
        /*00da*/ 	.short	(.L_36 - .L_35)
.L_35:
        /*00dc*/ 	.word	0x00000000
        /*00e0*/ 	.short	0x000c
        /*00e2*/ 	.short	0x0044
        /*00e4*/ 	.byte	0x00, 0xf0, 0x11, 0x00


	//----- nvinfo : EIATTR_KPARAM_INFO
	.align		4
.L_36:
        /*00e8*/ 	.byte	0x04, 0x17
        /*00ea*/ 	.short	(.L_38 - .L_37)
.L_37:
        /*00ec*/ 	.word	0x00000000
        /*00f0*/ 	.short	0x000b
        /*00f2*/ 	.short	0x0040
        /*00f4*/ 	.byte	0x00, 0xf0, 0x11, 0x00


	//----- nvinfo : EIATTR_KPARAM_INFO
	.align		4
.L_38:
        /*00f8*/ 	.byte	0x04, 0x17
        /*00fa*/ 	.short	(.L_40 - .L_39)
.L_39:
        /*00fc*/ 	.word	0x00000000
        /*0100*/ 	.short	0x000a
        /*0102*/ 	.short	0x003c
        /*0104*/ 	.byte	0x00, 0xf0, 0x11, 0x00


	//----- nvinfo : EIATTR_KPARAM_INFO
	.align		4
.L_40:
        /*0108*/ 	.byte	0x04, 0x17
        /*010a*/ 	.short	(.L_42 - .L_41)
.L_41:
        /*010c*/ 	.word	0x00000000
        /*0110*/ 	.short	0x0009
        /*0112*/ 	.short	0x0038
        /*0114*/ 	.byte	0x00, 0xf0, 0x11, 0x00


	//----- nvinfo : EIATTR_KPARAM_INFO
	.align		4
.L_42:
        /*0118*/ 	.byte	0x04, 0x17
        /*011a*/ 	.short	(.L_44 - .L_43)
.L_43:
        /*011c*/ 	.word	0x00000000
        /*0120*/ 	.short	0x0008
        /*0122*/ 	.short	0x0034
        /*0124*/ 	.byte	0x00, 0xf0, 0x11, 0x00


	//----- nvinfo : EIATTR_KPARAM_INFO
	.align		4
.L_44:
        /*0128*/ 	.byte	0x04, 0x17
        /*012a*/ 	.short	(.L_46 - .L_45)
.L_45:
        /*012c*/ 	.word	0x00000000
        /*0130*/ 	.short	0x0007
        /*0132*/ 	.short	0x0030
        /*0134*/ 	.byte	0x00, 0xf0, 0x11, 0x00


	//----- nvinfo : EIATTR_KPARAM_INFO
	.align		4
.L_46:
        /*0138*/ 	.byte	0x04, 0x17
        /*013a*/ 	.short	(.L_48 - .L_47)
.L_47:
        /*013c*/ 	.word	0x00000000
        /*0140*/ 	.short	0x0006
        /*0142*/ 	.short	0x002c
        /*0144*/ 	.byte	0x00, 0xf0, 0x11, 0x00


	//----- nvinfo : EIATTR_KPARAM_INFO
	.align		4
.L_48:
        /*0148*/ 	.byte	0x04, 0x17
        /*014a*/ 	.short	(.L_50 - .L_49)
.L_49:
        /*014c*/ 	.word	0x00000000
        /*0150*/ 	.short	0x0005
        /*0152*/ 	.short	0x0028
        /*0154*/ 	.byte	0x00, 0xf0, 0x11, 0x00


	//----- nvinfo : EIATTR_KPARAM_INFO
	.align		4
.L_50:
        /*0158*/ 	.byte	0x04, 0x17
        /*015a*/ 	.short	(.L_52 - .L_51)
.L_51:
        /*015c*/ 	.word	0x00000000
        /*0160*/ 	.short	0x0004
        /*0162*/ 	.short	0x0020
        /*0164*/ 	.byte	0x00, 0xf4, 0x21, 0x00


	//----- nvinfo : EIATTR_KPARAM_INFO
	.align		4
.L_52:
        /*0168*/ 	.byte	0x04, 0x17
        /*016a*/ 	.short	(.L_54 - .L_53)
.L_53:
        /*016c*/ 	.word	0x00000000
        /*0170*/ 	.short	0x0003
        /*0172*/ 	.short	0x0018
        /*0174*/ 	.byte	0x00, 0xf4, 0x21, 0x00


	//----- nvinfo : EIATTR_KPARAM_INFO
	.align		4
.L_54:
        /*0178*/ 	.byte	0x04, 0x17
        /*017a*/ 	.short	(.L_56 - .L_55)
.L_55:
        /*017c*/ 	.word	0x00000000
        /*0180*/ 	.short	0x0002
        /*0182*/ 	.short	0x0010
        /*0184*/ 	.byte	0x00, 0xf4, 0x21, 0x00


	//----- nvinfo : EIATTR_KPARAM_INFO
	.align		4
.L_56:
        /*0188*/ 	.byte	0x04, 0x17
        /*018a*/ 	.short	(.L_58 - .L_57)
.L_57:
        /*018c*/ 	.word	0x00000000
        /*0190*/ 	.short	0x0001
        /*0192*/ 	.short	0x0008
        /*0194*/ 	.byte	0x00, 0xf4, 0x21, 0x00


	//----- nvinfo : EIATTR_KPARAM_INFO
	.align		4
.L_58:
        /*0198*/ 	.byte	0x04, 0x17
        /*019a*/ 	.short	(.L_60 - .L_59)
.L_59:
        /*019c*/ 	.word	0x00000000
        /*01a0*/ 	.short	0x0000
        /*01a2*/ 	.short	0x0000
        /*01a4*/ 	.byte	0x00, 0xf4, 0x21, 0x00


	//----- nvinfo : EIATTR_SPARSE_MMA_MASK
	.align		4
.L_60:
        /*01a8*/ 	.byte	0x03, 0x50
        /*01aa*/ 	.short	0x0000


	//----- nvinfo : EIATTR_MAXREG_COUNT
	.align		4
        /*01ac*/ 	.byte	0x03, 0x1b
        /*01ae*/ 	.short	0x00ff


	//----- nvinfo : EIATTR_NUM_BARRIERS
	.align		4
        /*01b0*/ 	.byte	0x02, 0x4c
        /*01b2*/ 	.byte	0x01
	.zero		1


	//----- nvinfo : EIATTR_MERCURY_ISA_VERSION
	.align		4
        /*01b4*/ 	.byte	0x03, 0x5f
        /*01b6*/ 	.short	0x0101


	//----- nvinfo : EIATTR_COOP_GROUP_MASK_REGIDS
	.align		4
        /*01b8*/ 	.byte	0x04, 0x29
        /*01ba*/ 	.short	(.L_62 - .L_61)


	//   ....[0]....
.L_61:
        /*01bc*/ 	.word	0xffffffff


	//   ....[1]....
        /*01c0*/ 	.word	0xffffffff


	//   ....[2]....
        /*01c4*/ 	.word	0xffffffff


	//   ....[3]....
        /*01c8*/ 	.word	0xffffffff


	//   ....[4]....
        /*01cc*/ 	.word	0xffffffff


	//   ....[5]....
        /*01d0*/ 	.word	0xffffffff


	//   ....[6]....
        /*01d4*/ 	.word	0xffffffff


	//   ....[7]....
        /*01d8*/ 	.word	0xffffffff


	//   ....[8]....
        /*01dc*/ 	.word	0xffffffff


	//   ....[9]....
        /*01e0*/ 	.word	0xffffffff


	//   ....[10]....
        /*01e4*/ 	.word	0xffffffff


	//   ....[11]....
        /*01e8*/ 	.word	0xffffffff


	//   ....[12]....
        /*01ec*/ 	.word	0xffffffff


	//   ....[13]....
        /*01f0*/ 	.word	0xffffffff


	//   ....[14]....
        /*01f4*/ 	.word	0xffffffff


	//   ....[15]....
        /*01f8*/ 	.word	0xffffffff


	//----- nvinfo : EIATTR_COOP_GROUP_INSTR_OFFSETS
	.align		4
.L_62:
        /*01fc*/ 	.byte	0x04, 0x28
        /*01fe*/ 	.short	(.L_64 - .L_63)


	//   ....[0]....
.L_63:
        /*0200*/ 	.word	0x00002580


	//   ....[1]....
        /*0204*/ 	.word	0x00002610


	//   ....[2]....
        /*0208*/ 	.word	0x00002620


	//   ....[3]....
        /*020c*/ 	.word	0x00002700


	//   ....[4]....
        /*0210*/ 	.word	0x00002730


	//   ....[5]....
        /*0214*/ 	.word	0x00002790


	//   ....[6]....
        /*0218*/ 	.word	0x00002800


	//   ....[7]....
        /*021c*/ 	.word	0x00002850


	//   ....[8]....
        /*0220*/ 	.word	0x000031b0


	//   ....[9]....
        /*0224*/ 	.word	0x000031c0


	//   ....[10]....
        /*0228*/ 	.word	0x000031d0


	//   ....[11]....
        /*022c*/ 	.word	0x000031e0


	//   ....[12]....
        /*0230*/ 	.word	0x00003230


	//   ....[13]....
        /*0234*/ 	.word	0x00003240


	//   ....[14]....
        /*0238*/ 	.word	0x00003250


	//   ....[15]....
        /*023c*/ 	.word	0x00003260


	//----- nvinfo : EIATTR_EXIT_INSTR_OFFSETS
	.align		4
.L_64:
        /*0240*/ 	.byte	0x04, 0x1c
        /*0242*/ 	.short	(.L_66 - .L_65)


	//   ....[0]....
.L_65:
        /*0244*/ 	.word	0x00006680


	//----- nvinfo : EIATTR_REQNTID
	.align		4
.L_66:
        /*0248*/ 	.byte	0x04, 0x10
        /*024a*/ 	.short	(.L_68 - .L_67)
.L_67:
        /*024c*/ 	.word	0x00000100
        /*0250*/ 	.word	0x00000001
        /*0254*/ 	.word	0x00000001


	//----- nvinfo : EIATTR_CBANK_PARAM_SIZE
	.align		4
.L_68:
        /*0258*/ 	.byte	0x03, 0x19
        /*025a*/ 	.short	0x0088


	//----- nvinfo : EIATTR_PARAM_CBANK
	.align		4
        /*025c*/ 	.byte	0x04, 0x0a
        /*025e*/ 	.short	(.L_70 - .L_69)
	.align		4
.L_69:
        /*0260*/ 	.word	index@(.nv.constant0.attn_fwd)
        /*0264*/ 	.short	0x0210
        /*0266*/ 	.short	0x0088


	//----- nvinfo : EIATTR_SW_WAR
	.align		4
.L_70:
        /*0268*/ 	.byte	0x04, 0x36
        /*026a*/ 	.short	(.L_72 - .L_71)
.L_71:
        /*026c*/ 	.word	0x00000008
.L_72:


//--------------------- .nv.callgraph             --------------------------
	.section	.nv.callgraph,"",@"SHT_CUDA_CALLGRAPH"
	.align	4
	.sectionentsize	8
	.align		4
        /*0000*/ 	.word	0x00000000
	.align		4
        /*0004*/ 	.word	0xffffffff
	.align		4
        /*0008*/ 	.word	0x00000000
	.align		4
        /*000c*/ 	.word	0xfffffffe
	.align		4
        /*0010*/ 	.word	0x00000000
	.align		4
        /*0014*/ 	.word	0xfffffffd
	.align		4
        /*0018*/ 	.word	0x00000000
	.align		4
        /*001c*/ 	.word	0xfffffffc


//--------------------- .nv.constant4             --------------------------
	.section	.nv.constant4,"a",@progbits
	.align	8
	.align		8
.nv.constant4:
        /*0000*/ 	.dword	_$_str


//--------------------- .text.attn_fwd            --------------------------
	.section	.text.attn_fwd,"ax",@progbits
	.align	128
        .global         attn_fwd
        .type           attn_fwd,@function
        .size           attn_fwd,(.L_x_3 - attn_fwd)
        .other          attn_fwd,@"STO_CUDA_ENTRY STV_DEFAULT"
attn_fwd:
.text.attn_fwd:
[----:B------:R-:W-:Y:S01]  /*0000*/  LDC R1, c[0x0][0x28] ;  /* 0x00000a00ff017b82 */ /* 0x000fe20000000800 */
[----:B------:R-:W0:Y:S07]  /*0010*/  S2R R0, SR_TID.X ;  /* 0x0000000000007919 */ /* 0x000e2e0000002100 */
[----:B------:R-:W1:Y:S01]  /*0020*/  S2UR UR6, SR_CTAID.Y ;  /* 0x00000000000679c3 */ /* 0x000e620000002600 */
[----:B------:R-:W-:Y:S01]  /*0030*/  ULDC.64 UR4, c[0x0][0x240] ;  /* 0x0000900000047ab9 */ /* 0x000fe20000000a00 */
[----:B------:R-:W-:Y:S01]  /*0040*/  ULDC.64 UR24, c[0x0][0x208] ;  /* 0x0000820000187ab9 */ /* 0x000fe20000000a00 */
[----:B------:R-:W2:Y:S05]  /*0050*/  S2R R2, SR_CTAID.X ;  /* 0x0000000000027919 */ /* 0x000eaa0000002500 */
[----:B------:R-:W3:Y:S08]  /*0060*/  LDC.64 R6, c[0x0][0x210] ;  /* 0x00008400ff067b82 */ /* 0x000ef00000000a00 */
[----:B------:R-:W4:Y:S01]  /*0070*/  LDC R145, c[0x0][0x248] ;  /* 0x00009200ff917b82 */ /* 0x000f220000000800 */
[----:B-1----:R-:W-:-:S04]  /*0080*/  UIMAD UR4, UR6, UR4, URZ ;  /* 0x00000004060472a4 */ /* 0x002fc8000f8e023f */
[----:B------:R-:W-:Y:S01]  /*0090*/  USHF.L.U32 UR7, UR4, 0x1, URZ ;  /* 0x0000000104077899 */ /* 0x000fe2000800063f */
[----:B0-----:R-:W-:-:S04]  /*00a0*/  LOP3.LUT R3, R0, 0xff, RZ, 0xc0, !PT ;  /* 0x000000ff00037812 */ /* 0x001fc800078ec0ff */
[----:B--2---:R-:W-:-:S05]  /*00b0*/  LEA R2, R2, R3, 0x8 ;  /* 0x0000000302027211 */ /* 0x004fca00078e40ff */
[----:B------:R-:W-:Y:S01]  /*00c0*/  IMAD R4, R2, UR5, RZ ;  /* 0x0000000502047c24 */ /* 0x000fe2000f8e02ff */
[----:B------:R-:W-:Y:S01]  /*00d0*/  UIMAD.WIDE UR4, UR4, 0x2, URZ ;  /* 0x00000002040478a5 */ /* 0x000fe2000f8e023f */
[C---:B----4-:R-:W-:Y:S01]  /*00e0*/  IMAD R17, R145.reuse, 0x50, RZ ;  /* 0x0000005091117824 */ /* 0x050fe200078e02ff */
[C---:B------:R-:W-:Y:S01]  /*00f0*/  SHF.L.U32 R5, R145.reuse, 0x3, RZ ;  /* 0x0000000391057819 */ /* 0x040fe200000006ff */
[----:B------:R-:W-:Y:S01]  /*0100*/  IMAD R13, R145, 0xa, RZ ;  /* 0x0000000a910d7824 */ /* 0x000fe200078e02ff */
[C---:B------:R-:W-:Y:S01]  /*0110*/  SHF.L.U32 R19, R4.reuse, 0x1, RZ ;  /* 0x0000000104137819 */ /* 0x040fe200000006ff */
[----:B------:R-:W-:-:S03]  /*0120*/  IMAD.HI R4, R4, 0x2, RZ ;  /* 0x0000000204047827 */ /* 0x000fc600078e02ff */
[----:B---3--:R-:W-:Y:S01]  /*0130*/  IADD3 R18, P0, P1, R19, UR7, R6 ;  /* 0x0000000713127c10 */ /* 0x008fe2000f91e006 */
[----:B------:R-:W-:-:S03]  /*0140*/  IMAD.SHL.U32 R9, R145, 0x10, RZ ;  /* 0x0000001091097824 */ /* 0x000fc600078e00ff */
[----:B------:R-:W-:Y:S02]  /*0150*/  IADD3.X R19, R4, UR5, R7, P0, P1 ;  /* 0x0000000504137c10 */ /* 0x000fe400087e2407 */
[CC--:B------:R-:W-:Y:S01]  /*0160*/  LEA R16, P2, R145.reuse, R18.reuse, 0x4 ;  /* 0x0000001291107211 */ /* 0x0c0fe200078420ff */
[C---:B------:R-:W-:Y:S01]  /*0170*/  IMAD R25, R145.reuse, 0x14, RZ ;  /* 0x0000001491197824 */ /* 0x040fe200078e02ff */
[CC--:B------:R-:W-:Y:S01]  /*0180*/  LEA R8, P3, R145.reuse, R18.reuse, 0x5 ;  /* 0x0000001291087211 */ /* 0x0c0fe200078628ff */
[C---:B------:R-:W-:Y:S01]  /*0190*/  IMAD R29, R145.reuse, 0x28, RZ ;  /* 0x00000028911d7824 */ /* 0x040fe200078e02ff */
[C---:B------:R-:W-:Y:S01]  /*01a0*/  SHF.L.U32 R21, R145.reuse, 0x5, RZ ;  /* 0x0000000591157819 */ /* 0x040fe200000006ff */
[----:B------:R-:W-:Y:S01]  /*01b0*/  IMAD R11, R145, 0x5, RZ ;  /* 0x00000005910b7824 */ /* 0x000fe200078e02ff */
[-C--:B------:R-:W-:Y:S01]  /*01c0*/  IADD3 R12, P0, R17, R18.reuse, RZ ;  /* 0x00000012110c7210 */ /* 0x080fe20007f1e0ff */
[C---:B------:R-:W-:Y:S01]  /*01d0*/  IMAD R23, R145.reuse, 0x42, RZ ;  /* 0x0000004291177824 */ /* 0x040fe200078e02ff */
[CC--:B------:R-:W-:Y:S01]  /*01e0*/  LEA R4, P1, R145.reuse, R18.reuse, 0x6 ;  /* 0x0000001291047211 */ /* 0x0c0fe200078230ff */
[----:B------:R-:W-:Y:S01]  /*01f0*/  IMAD R15, R145, 0x6, RZ ;  /* 0x00000006910f7824 */ /* 0x000fe200078e02ff */
[-C--:B------:R-:W-:Y:S01]  /*0200*/  LEA.HI.X.SX32 R17, R5, R19.reuse, 0x1, P2 ;  /* 0x0000001305117211 */ /* 0x080fe200010f0eff */
[----:B------:R-:W-:Y:S01]  /*0210*/  IMAD R35, R145, 0xc, RZ ;  /* 0x0000000c91237824 */ /* 0x000fe200078e02ff */
[-C--:B------:R-:W-:Y:S01]  /*0220*/  IADD3 R20, P2, R13, R18.reuse, RZ ;  /* 0x000000120d147210 */ /* 0x080fe20007f5e0ff */
        /* <DEDUP_REMOVED lines=15> */
[----:B------:R-:W-:Y:S01]  /*0320*/  IADD3 R28, P3, R15, R18, RZ ;  /* 0x000000120f1c7210 */ /* 0x000fe20007f7e0ff */
[----:B------:R-:W-:Y:S01]  /*0330*/  IMAD R43, R145, 0xe, RZ ;  /* 0x0000000e912b7824 */ /* 0x000fe200078e02ff */
[----:B------:R-:W-:-:S02]  /*0340*/  LEA.HI.X.SX32 R25, R25, R19, 0x1, P1 ;  /* 0x0000001319197211 */ /* 0x000fc400008f0eff */
[C---:B------:R-:W-:Y:S01]  /*0350*/  SHF.L.U32 R27, R145.reuse, 0x1, RZ ;  /* 0x00000001911b7819 */ /* 0x040fe200000006ff */
[----:B------:R-:W-:Y:S01]  /*0360*/  IMAD R57, R145, 0x3f, RZ ;  /* 0x0000003f91397824 */ /* 0x000fe200078e02ff */
[-C--:B------:R-:W-:Y:S01]  /*0370*/  IADD3 R32, P1, R35, R18.reuse, RZ ;  /* 0x0000001223207210 */ /* 0x080fe20007f3e0ff */
[----:B------:R-:W-:Y:S01]  /*0380*/  IMAD R61, R145, 0x12, RZ ;  /* 0x00000012913d7824 */ /* 0x000fe200078e02ff */
[-C--:B------:R-:W-:Y:S01]  /*0390*/  IADD3 R14, P5, R33, R18.reuse, RZ ;  /* 0x00000012210e7210 */ /* 0x080fe20007fbe0ff */
[----:B------:R-:W-:Y:S01]  /*03a0*/  IMAD R39, R145, 0x7, RZ ;  /* 0x0000000791277824 */ /* 0x000fe200078e02ff */
[-C--:B------:R-:W-:Y:S01]  /*03b0*/  LEA.HI.X.SX32 R13, R29, R19.reuse, 0x1, P0 ;  /* 0x000000131d0d7211 */ /* 0x080fe200000f0eff */
[----:B------:R-:W-:Y:S01]  /*03c0*/  IMAD R71, R145, 0x46, RZ ;  /* 0x0000004691477824 */ /* 0x000fe200078e02ff */
[-C--:B------:R-:W-:Y:S01]  /*03d0*/  LEA.HI.X.SX32 R29, R7, R19.reuse, 0x1, P3 ;  /* 0x00000013071d7211 */ /* 0x080fe200018f0eff */
[----:B------:R-:W-:Y:S01]  /*03e0*/  IMAD R75, R145, 0x48, RZ ;  /* 0x00000048914b7824 */ /* 0x000fe200078e02ff */
[-C--:B------:R-:W-:Y:S01]  /*03f0*/  IADD3 R36, P3, R45, R18.reuse, RZ ;  /* 0x000000122d247210 */ /* 0x080fe20007f7e0ff */
[----:B------:R-:W-:Y:S01]  /*0400*/  IMAD.SHL.U32 R31, R145, 0x4, RZ ;  /* 0x00000004911f7824 */ /* 0x000fe200078e00ff */
[-C--:B------:R-:W-:Y:S01]  /*0410*/  LEA.HI.X.SX32 R33, R15, R19.reuse, 0x1, P1 ;  /* 0x000000130f217211 */ /* 0x080fe200008f0eff */
[----:B------:R-:W-:Y:S01]  /*0420*/  IMAD R41, R145, 0x9, RZ ;  /* 0x0000000991297824 */ /* 0x000fe200078e02ff */
[-C--:B------:R-:W-:Y:S01]  /*0430*/  LEA.HI.X.SX32 R15, R45, R19.reuse, 0x1, P5 ;  /* 0x000000132d0f7211 */ /* 0x080fe200028f0eff */
[----:B------:R-:W-:Y:S01]  /*0440*/  IMAD R69, R145, 0x16, RZ ;  /* 0x0000001691457824 */ /* 0x000fe200078e02ff */
[-C--:B------:R-:W-:Y:S01]  /*0450*/  IADD3 R46, P5, R53, R18.reuse, RZ ;  /* 0x00000012352e7210 */ /* 0x080fe20007fbe0ff */
[----:B------:R-:W-:Y:S01]  /*0460*/  IMAD R81, R145, 0x1a, RZ ;  /* 0x0000001a91517824 */ /* 0x000fe200078e02ff */
[-C--:B------:R-:W-:Y:S01]  /*0470*/  IADD3 R34, P0, R37, R18.reuse, RZ ;  /* 0x0000001225227210 */ /* 0x080fe20007f1e0ff */
[----:B------:R-:W-:Y:S01]  /*0480*/  IMAD R87, R145, 0x1e, RZ ;  /* 0x0000001e91577824 */ /* 0x000fe200078e02ff */
[-C--:B------:R-:W-:Y:S01]  /*0490*/  LEA.HI.X.SX32 R37, R37, R19.reuse, 0x1, P3 ;  /* 0x0000001325257211 */ /* 0x080fe200018f0eff */
[----:B------:R-:W-:Y:S01]  /*04a0*/  IMAD R63, R145, 0x44, RZ ;  /* 0x00000044913f7824 */ /* 0x000fe200078e02ff */
[-C--:B------:R-:W-:Y:S01]  /*04b0*/  IADD3 R42, P3, R47, R18.reuse, RZ ;  /* 0x000000122f2a7210 */ /* 0x080fe20007f7e0ff */
        /* <DEDUP_REMOVED lines=15> */
[-C--:B------:R-:W-:Y:S01]  /*05b0*/  LEA.HI.X.SX32 R7, R57, R19.reuse, 0x1, P4 ;  /* 0x0000001339077211 */ /* 0x080fe200020f0eff */
[C---:B------:R-:W-:Y:S01]  /*05c0*/  IMAD R107, R145.reuse, 0x2a, RZ ;  /* 0x0000002a916b7824 */ /* 0x040fe200078e02ff */
[CC--:B------:R-:W-:Y:S01]  /*05d0*/  LEA R74, P6, R145.reuse, R18.reuse, 0x2 ;  /* 0x00000012914a7211 */ /* 0x0c0fe200078c10ff */
[C---:B------:R-:W-:Y:S01]  /*05e0*/  IMAD R117, R145.reuse, 0x2e, RZ ;  /* 0x0000002e91757824 */ /* 0x040fe200078e02ff */
[CC--:B------:R-:W-:Y:S01]  /*05f0*/  LEA R70, P4, R145.reuse, R18.reuse, 0x3 ;  /* 0x0000001291467211 */ /* 0x0c0fe200078818ff */
[C---:B------:R-:W-:Y:S01]  /*0600*/  IMAD R113, R145.reuse, 0x2c, RZ ;  /* 0x0000002c91717824 */ /* 0x040fe200078e02ff */
[CC--:B------:R-:W-:Y:S01]  /*0610*/  LEA.HI.X.SX32 R77, R145.reuse, R19.reuse, 0x1, P5 ;  /* 0x00000013914d7211 */ /* 0x0c0fe200028f0eff */
        /* <DEDUP_REMOVED lines=93> */
[----:B------:R-:W-:Y:S01]  /*0bf0*/  LEA.HI.X.SX32 R39, R95, R19, 0x1, P0 ;  /* 0x000000135f277211 */ /* 0x000fe200000f0eff */
[----:B------:R-:W2:Y:S01]  /*0c00*/  LDG.E.U16 R8, desc[UR24][R8.64] ;  /* 0x0000001808087981 */ /* 0x000ea2000c1e1500 */
[----:B------:R-:W-:-:S02]  /*0c10*/  IADD3 R100, P0, R153, R18, RZ ;  /* 0x0000001299647210 */ /* 0x000fc40007f1e0ff */
[-C--:B------:R-:W-:Y:S01]  /*0c20*/  LEA.HI.X.SX32 R41, R97, R19.reuse, 0x1, P3 ;  /* 0x0000001361297211 */ /* 0x080fe200018f0eff */
[----:B------:R-:W-:Y:S01]  /*0c30*/  IMAD R135, R145, 0x37, RZ ;  /* 0x0000003791877824 */ /* 0x000fe200078e02ff */
[-C--:B------:R-:W-:Y:S01]  /*0c40*/  IADD3 R92, P3, R155, R18.reuse, RZ ;  /* 0x000000129b5c7210 */ /* 0x080fe20007f7e0ff */
[----:B------:R0:W3:Y:S01]  /*0c50*/  LDG.E.U16 R118, desc[UR24][R18.64] ;  /* 0x0000001812767981 */ /* 0x0000e2000c1e1500 */
[-C--:B------:R-:W-:Y:S02]  /*0c60*/  LEA.HI.X.SX32 R87, R99, R19.reuse, 0x1, P6 ;  /* 0x0000001363577211 */ /* 0x080fe400030f0eff */
[-C--:B------:R-:W-:Y:S01]  /*0c70*/  LEA.HI.X.SX32 R91, R103, R19.reuse, 0x1, P5 ;  /* 0x00000013675b7211 */ /* 0x080fe200028f0eff */
[----:B------:R-:W4:Y:S01]  /*0c80*/  LDG.E.U16 R9, desc[UR24][R10.64] ;  /* 0x000000180a097981 */ /* 0x000f22000c1e1500 */
[-C--:B------:R-:W-:Y:S02]  /*0c90*/  LEA.HI.X.SX32 R111, R105, R19.reuse, 0x1, P2 ;  /* 0x00000013696f7211 */ /* 0x080fe400010f0eff */
[----:B------:R-:W-:Y:S01]  /*0ca0*/  IADD3 R96, P6, R157, R18, RZ ;  /* 0x000000129d607210 */ /* 0x000fe20007fde0ff */
[----:B------:R-:W5:Y:S01]  /*0cb0*/  LDG.E.U16 R16, desc[UR24][R16.64] ;  /* 0x0000001810107981 */ /* 0x000f62000c1e1500 */
[----:B------:R-:W-:-:S02]  /*0cc0*/  LEA.HI.X.SX32 R89, R101, R19, 0x1, P4 ;  /* 0x0000001365597211 */ /* 0x000fc400020f0eff */
[-C--:B------:R-:W-:Y:S01]  /*0cd0*/  IADD3 R124, P2, R163, R18.reuse, RZ ;  /* 0x00000012a37c7210 */ /* 0x080fe20007f5e0ff */
[----:B------:R-:W5:Y:S01]  /*0ce0*/  LDG.E.U16 R4, desc[UR24][R4.64] ;  /* 0x0000001804047981 */ /* 0x000f62000c1e1500 */
[-C--:B------:R-:W-:Y:S02]  /*0cf0*/  LEA.HI.X.SX32 R103, R107, R19.reuse, 0x1, P1 ;  /* 0x000000136b677211 */ /* 0x080fe400008f0eff */
[-C--:B------:R-:W-:Y:S01]  /*0d00*/  IADD3 R94, P4, R159, R18.reuse, RZ ;  /* 0x000000129f5e7210 */ /* 0x080fe20007f9e0ff */
[----:B------:R-:W5:Y:S01]  /*0d10*/  LDG.E.U16 R12, desc[UR24][R12.64] ;  /* 0x000000180c0c7981 */ /* 0x000f62000c1e1500 */
[-C--:B------:R-:W-:Y:S02]  /*0d20*/  IADD3 R122, P1, R165, R18.reuse, RZ ;  /* 0x00000012a57a7210 */ /* 0x080fe40007f3e0ff */
[----:B------:R-:W-:Y:S01]  /*0d30*/  LEA.HI.X.SX32 R101, R109, R19, 0x1, P0 ;  /* 0x000000136d657211 */ /* 0x000fe200000f0eff */
[----:B------:R-:W5:Y:S01]  /*0d40*/  LDG.E.U16 R36, desc[UR24][R36.64] ;  /* 0x0000001824247981 */ /* 0x000f62000c1e1500 */
[----:B------:R-:W-:-:S02]  /*0d50*/  IADD3 R114, P0, R167, R18, RZ ;  /* 0x00000012a7727210 */ /* 0x000fc40007f1e0ff */
[-C--:B------:R-:W-:Y:S01]  /*0d60*/  LEA.HI.X.SX32 R93, R113, R19.reuse, 0x1, P3 ;  /* 0x00000013715d7211 */ /* 0x080fe200018f0eff */
[----:B------:R-:W5:Y:S01]  /*0d70*/  LDG.E.U16 R14, desc[UR24][R14.64] ;  /* 0x000000180e0e7981 */ /* 0x000f62000c1e1500 */
[-C--:B------:R-:W-:Y:S02]  /*0d80*/  IADD3 R112, P3, R169, R18.reuse, RZ ;  /* 0x00000012a9707210 */ /* 0x080fe40007f7e0ff */
[-C--:B------:R-:W-:Y:S01]  /*0d90*/  LEA.HI.X.SX32 R97, R115, R19.reuse, 0x1, P6 ;  /* 0x0000001373617211 */ /* 0x080fe200030f0eff */
[----:B------:R-:W5:Y:S01]  /*0da0*/  LDG.E.U16 R76, desc[UR24][R76.64] ;  /* 0x000000184c4c7981 */ /* 0x000f62000c1e1500 */
[-C--:B------:R-:W-:Y:S02]  /*0db0*/  LEA.HI.X.SX32 R125, R121, R19.reuse, 0x1, P2 ;  /* 0x00000013797d7211 */ /* 0x080fe400010f0eff */
[-C--:B------:R-:W-:Y:S01]  /*0dc0*/  IADD3 R108, P6, R171, R18.reuse, RZ ;  /* 0x00000012ab6c7210 */ /* 0x080fe20007fde0ff */
[----:B------:R-:W5:Y:S01]  /*0dd0*/  LDG.E.U16 R52, desc[UR24][R52.64] ;  /* 0x0000001834347981 */ /* 0x000f62000c1e1500 */
[-C--:B------:R-:W-:Y:S01]  /*0de0*/  LEA.HI.X.SX32 R95, R117, R19.reuse, 0x1, P4 ;  /* 0x00000013755f7211 */ /* 0x080fe200020f0eff */
[----:B------:R-:W-:Y:S01]  /*0df0*/  IMAD R117, R145, 0x3b, RZ ;  /* 0x0000003b91757824 */ /* 0x000fe200078e02ff */
[----:B------:R-:W-:Y:S01]  /*0e00*/  IADD3 R128, P2, R177, R18, RZ ;  /* 0x00000012b1807210 */ /* 0x000fe20007f5e0ff */
[----:B------:R-:W5:Y:S01]  /*0e10*/  LDG.E.U16 R48, desc[UR24][R48.64] ;  /* 0x0000001830307981 */ /* 0x000f62000c1e1500 */
[----:B------:R-:W-:-:S02]  /*0e20*/  LEA.HI.X.SX32 R123, R123, R19, 0x1, P1 ;  /* 0x000000137b7b7211 */ /* 0x000fc400008f0eff */
[-C--:B------:R-:W-:Y:S01]  /*0e30*/  IADD3 R98, P5, R161, R18.reuse, RZ ;  /* 0x00000012a1627210 */ /* 0x080fe20007fbe0ff */
[----:B------:R-:W5:Y:S01]  /*0e40*/  LDG.E.U16 R68, desc[UR24][R68.64] ;  /* 0x0000001844447981 */ /* 0x000f62000c1e1500 */
[-C--:B------:R-:W-:Y:S02]  /*0e50*/  IADD3 R130, P1, R179, R18.reuse, RZ ;  /* 0x00000012b3827210 */ /* 0x080fe40007f3e0ff */
[-C--:B------:R-:W-:Y:S01]  /*0e60*/  LEA.HI.X.SX32 R115, R127, R19.reuse, 0x1, P0 ;  /* 0x000000137f737211 */ /* 0x080fe200000f0eff */
[----:B------:R-:W5:Y:S01]  /*0e70*/  LDG.E.U16 R26, desc[UR24][R26.64] ;  /* 0x000000181a1a7981 */ /* 0x000f62000c1e1500 */
[-C--:B------:R-:W-:Y:S02]  /*0e80*/  IADD3 R126, P0, R181, R18.reuse, RZ ;  /* 0x00000012b57e7210 */ /* 0x080fe40007f1e0ff */
[----:B------:R-:W-:Y:S01]  /*0e90*/  IADD3 R106, P4, R173, R18, RZ ;  /* 0x00000012ad6a7210 */ /* 0x000fe20007f9e0ff */
[----:B------:R-:W5:Y:S01]  /*0ea0*/  LDG.E.U16 R110, desc[UR24][R110.64] ;  /* 0x000000186e6e7981 */ /* 0x000f62000c1e1500 */
[----:B------:R-:W-:-:S02]  /*0eb0*/  LEA.HI.X.SX32 R113, R129, R19, 0x1, P3 ;  /* 0x0000001381717211 */ /* 0x000fc400018f0eff */
[-C--:B------:R-:W-:Y:S01]  /*0ec0*/  LEA.HI.X.SX32 R109, R131, R19.reuse, 0x1, P6 ;  /* 0x00000013836d7211 */ /* 0x080fe200030f0eff */
[----:B------:R-:W5:Y:S01]  /*0ed0*/  LDG.E.U16 R124, desc[UR24][R124.64] ;  /* 0x000000187c7c7981 */ /* 0x000f62000c1e1500 */
[-C--:B------:R-:W-:Y:S02]  /*0ee0*/  LEA.HI.X.SX32 R129, R137, R19.reuse, 0x1, P2 ;  /* 0x0000001389817211 */ /* 0x080fe400010f0eff */
[-C--:B------:R-:W-:Y:S01]  /*0ef0*/  LEA.HI.X.SX32 R99, R119, R19.reuse, 0x1, P5 ;  /* 0x0000001377637211 */ /* 0x080fe200028f0eff */
[----:B------:R-:W-:Y:S01]  /*0f00*/  IMAD R119, R145, 0x3d, RZ ;  /* 0x0000003d91777824 */ /* 0x000fe200078e02ff */
[-C--:B------:R-:W-:Y:S01]  /*0f10*/  LEA.HI.X.SX32 R131, R139, R19.reuse, 0x1, P1 ;  /* 0x000000138b837211 */ /* 0x080fe200008f0eff */
[----:B------:R-:W5:Y:S01]  /*0f20*/  LDG.E.U16 R128, desc[UR24][R128.64] ;  /* 0x0000001880807981 */ /* 0x000f62000c1e1500 */
[-C--:B------:R-:W-:Y:S02]  /*0f30*/  IADD3 R120, P3, R183, R18.reuse, RZ ;  /* 0x00000012b7787210 */ /* 0x080fe40007f7e0ff */
[----:B------:R-:W-:Y:S01]  /*0f40*/  LEA.HI.X.SX32 R127, R117, R19, 0x1, P0 ;  /* 0x00000013757f7211 */ /* 0x000fe200000f0eff */
[----:B------:R-:W5:Y:S01]  /*0f50*/  LDG.E.U16 R22, desc[UR24][R22.64] ;  /* 0x0000001816167981 */ /* 0x000f62000c1e1500 */
[----:B------:R-:W-:-:S02]  /*0f60*/  IADD3 R104, P5, R175, R18, RZ ;  /* 0x00000012af687210 */ /* 0x000fc40007fbe0ff */
[-C--:B------:R-:W-:Y:S01]  /*0f70*/  IADD3 R116, P6, R185, R18.reuse, RZ ;  /* 0x00000012b9747210 */ /* 0x080fe20007fde0ff */
[----:B------:R-:W5:Y:S01]  /*0f80*/  LDG.E.U16 R74, desc[UR24][R74.64] ;  /* 0x000000184a4a7981 */ /* 0x000f62000c1e1500 */
[-C--:B------:R-:W-:Y:S02]  /*0f90*/  LEA.HI.X.SX32 R107, R133, R19.reuse, 0x1, P4 ;  /* 0x00000013856b7211 */ /* 0x080fe400020f0eff */
[----:B0-----:R-:W-:Y:S01]  /*0fa0*/  IADD3 R18, P4, R187, R18, RZ ;  /* 0x00000012bb127210 */ /* 0x001fe20007f9e0ff */
[----:B------:R-:W5:Y:S01]  /*0fb0*/  LDG.E.U16 R60, desc[UR24][R60.64] ;  /* 0x000000183c3c7981 */ /* 0x000f62000c1e1500 */
[-C--:B------:R-:W-:Y:S02]  /*0fc0*/  LEA.HI.X.SX32 R121, R141, R19.reuse, 0x1, P3 ;  /* 0x000000138d797211 */ /* 0x080fe400018f0eff */
[-C--:B------:R-:W-:Y:S01]  /*0fd0*/  LEA.HI.X.SX32 R105, R135, R19.reuse, 0x1, P5 ;  /* 0x0000001387697211 */ /* 0x080fe200028f0eff */
[----:B------:R-:W5:Y:S01]  /*0fe0*/  LDG.E.U16 R72, desc[UR24][R72.64] ;  /* 0x0000001848487981 */ /* 0x000f62000c1e1500 */
[----:B------:R-:W-:-:S02]  /*0ff0*/  LEA.HI.X.SX32 R117, R119, R19, 0x1, P6 ;  /* 0x0000001377757211 */ /* 0x000fc400030f0eff */
[----:B------:R-:W-:Y:S01]  /*1000*/  LEA.HI.X.SX32 R19, R143, R19, 0x1, P4 ;  /* 0x000000138f137211 */ /* 0x000fe200020f0eff */
[----:B------:R-:W5:Y:S04]  /*1010*/  LDG.E.U16 R30, desc[UR24][R30.64] ;  /* 0x000000181e1e7981 */ /* 0x000f68000c1e1500 */
        /* <DEDUP_REMOVED lines=33> */
[----:B------:R0:W5:Y:S04]  /*1230*/  LDG.E.U16 R107, desc[UR24][R106.64] ;  /* 0x000000186a6b7981 */ /* 0x000168000c1e1500 */
[----:B------:R-:W5:Y:S04]  /*1240*/  LDG.E.U16 R18, desc[UR24][R18.64] ;  /* 0x0000001812127981 */ /* 0x000f68000c1e1500 */
[----:B------:R1:W5:Y:S01]  /*1250*/  LDG.E.U16 R5, desc[UR24][R98.64] ;  /* 0x0000001862057981 */ /* 0x000362000c1e1500 */
[----:B------:R-:W1:Y:S03]  /*1260*/  S2UR UR4, SR_CgaCtaId ;  /* 0x00000000000479c3 */ /* 0x000e660000008800 */
[----:B------:R-:W5:Y:S04]  /*1270*/  LDG.E.U16 R44, desc[UR24][R44.64] ;  /* 0x000000182c2c7981 */ /* 0x000f68000c1e1500 */
[----:B------:R-:W5:Y:S01]  /*1280*/  LDG.E.U16 R50, desc[UR24][R50.64] ;  /* 0x0000001832327981 */ /* 0x000f62000c1e1500 */
[----:B0-----:R-:W0:Y:S03]  /*1290*/  LDC R106, c[0x0][0x280] ;  /* 0x0000a000ff6a7b82 */ /* 0x001e260000000800 */
[----:B------:R-:W5:Y:S04]  /*12a0*/  LDG.E.U16 R66, desc[UR24][R66.64] ;  /* 0x0000001842427981 */ /* 0x000f68000c1e1500 */
[----:B------:R-:W5:Y:S04]  /*12b0*/  LDG.E.U16 R84, desc[UR24][R84.64] ;  /* 0x0000001854547981 */ /* 0x000f68000c1e1500 */
[----:B------:R-:W5:Y:S04]  /*12c0*/  LDG.E.U16 R90, desc[UR24][R90.64] ;  /* 0x000000185a5a7981 */ /* 0x000f68000c1e1500 */
[----:B------:R-:W5:Y:S04]  /*12d0*/  LDG.E.U16 R104, desc[UR24][R104.64] ;  /* 0x0000001868687981 */ /* 0x000f68000c1e1500 */
[----:B------:R0:W5:Y:S01]  /*12e0*/  LDG.E.U16 R7, desc[UR24][R6.64] ;  /* 0x0000001806077981 */ /* 0x000162000c1e1500 */
[----:B------:R-:W-:-:S02]  /*12f0*/  LOP3.LUT R10, R0, 0x3f, RZ, 0xc0, !PT ;  /* 0x0000003f000a7812 */ /* 0x000fc400078ec0ff */
[----:B------:R-:W-:Y:S01]  /*1300*/  LOP3.LUT R11, R0, 0xc0, RZ, 0xc0, !PT ;  /* 0x000000c0000b7812 */ /* 0x000fe200078ec0ff */
[----:B------:R-:W-:Y:S02]  /*1310*/  UMOV UR7, 0x400 ;  /* 0x0000040000077882 */ /* 0x000fe40000000000 */
[----:B-1----:R-:W-:Y:S01]  /*1320*/  ULEA UR7, UR4, UR7, 0x18 ;  /* 0x0000000704077291 */ /* 0x002fe2000f8ec03f */
[----:B------:R-:W-:-:S04]  /*1330*/  LEA R13, R11, R10, 0x6 ;  /* 0x0000000a0b0d7211 */ /* 0x000fc800078e30ff */
[----:B------:R-:W-:-:S04]  /*1340*/  SHF.L.U32 R13, R13, 0x1, RZ ;  /* 0x000000010d0d7819 */ /* 0x000fc800000006ff */
[C---:B------:R-:W-:Y:S02]  /*1350*/  LOP3.LUT R15, R13.reuse, 0x10, RZ, 0x3c, !PT ;  /* 0x000000100d0f7812 */ /* 0x040fe400078e3cff */
[----:B------:R-:W-:Y:S02]  /*1360*/  LOP3.LUT R17, R13, 0x20, RZ, 0x3c, !PT ;  /* 0x000000200d117812 */ /* 0x000fe400078e3cff */
[----:B0-----:R-:W-:Y:S01]  /*1370*/  ISETP.GE.AND P0, PT, R106, 0x1, PT ;  /* 0x000000016a00780c */ /* 0x001fe20003f06270 */
[----:B------:R-:W-:Y:S01]  /*1380*/  IMAD.MOV.U32 R111, RZ, RZ, 0x3f800000 ;  /* 0x3f800000ff6f7424 */ /* 0x000fe200078e00ff */
[----:B------:R-:W-:Y:S01]  /*1390*/  MOV R99, 0xff800000 ;  /* 0xff80000000637802 */ /* 0x000fe20000000f00 */
[----:B------:R-:W-:Y:S01]  /*13a0*/  IMAD.MOV.U32 R97, RZ, RZ, -0x800000 ;  /* 0xff800000ff617424 */ /* 0x000fe200078e00ff */
[----:B------:R-:W-:Y:S02]  /*13b0*/  MOV R98, 0xff800000 ;  /* 0xff80000000627802 */ /* 0x000fe40000000f00 */
[----:B------:R-:W-:-:S02]  /*13c0*/  MOV R6, 0x3f800000 ;  /* 0x3f80000000067802 */ /* 0x000fc40000000f00 */
[----:B------:R-:W-:Y:S01]  /*13d0*/  MOV R109, 0x3f800000 ;  /* 0x3f800000006d7802 */ /* 0x000fe20000000f00 */
[----:B--2---:R-:W-:Y:S04]  /*13e0*/  STS.U16 [R13+UR7+0x800], R8 ;  /* 0x000800080d007988 */ /* 0x004fe80008000407 */
[----:B---3--:R-:W-:Y:S04]  /*13f0*/  STS.U16 [R13+UR7], R118 ;  /* 0x000000760d007988 */ /* 0x008fe80008000407 */
[----:B----4-:R0:W-:Y:S04]  /*1400*/  STS.U16 [R13+UR7+0x1c00], R9 ;  /* 0x001c00090d007988 */ /* 0x0101e80008000407 */
[----:B-----5:R-:W-:Y:S04]  /*1410*/  STS.U16 [R13+UR7+0x400], R16 ;  /* 0x000400100d007988 */ /* 0x020fe80008000407 */
[----:B------:R-:W-:Y:S01]  /*1420*/  STS.U16 [R13+UR7+0x1000], R4 ;  /* 0x001000040d007988 */ /* 0x000fe20008000407 */
[----:B0-----:R-:W-:-:S03]  /*1430*/  LOP3.LUT R9, R13, 0x30, RZ, 0x3c, !PT ;  /* 0x000000300d097812 */ /* 0x001fc600078e3cff */
[----:B------:R-:W-:Y:S04]  /*1440*/  STS.U16 [R13+UR7+0x1400], R12 ;  /* 0x0014000c0d007988 */ /* 0x000fe80008000407 */
        /* <DEDUP_REMOVED lines=9> */
[----:B------:R0:W-:Y:S04]  /*14e0*/  STS.U16 [R15+UR7+0x1c80], R128 ;  /* 0x001c80800f007988 */ /* 0x0001e80008000407 */
[----:B------:R-:W-:Y:S04]  /*14f0*/  STS.U16 [R17+UR7+0x500], R22 ;  /* 0x0005001611007988 */ /* 0x000fe80008000407 */
[----:B------:R-:W-:Y:S01]  /*1500*/  STS.U16 [R17+UR7+0x100], R74 ;  /* 0x0001004a11007988 */ /* 0x000fe20008000407 */
[----:B0-----:R-:W-:-:S03]  /*1510*/  LOP3.LUT R15, R13, 0x40, RZ, 0x3c, !PT ;  /* 0x000000400d0f7812 */ /* 0x001fc600078e3cff */
        /* <DEDUP_REMOVED lines=15> */
[----:B------:R-:W-:Y:S01]  /*1610*/  STS.U16 [R15+UR7+0xa00], R24 ;  /* 0x000a00180f007988 */ /* 0x000fe20008000407 */
[----:B0-----:R-:W-:-:S02]  /*1620*/  LOP3.LUT R9, R13, 0x60, RZ, 0x3c, !PT ;  /* 0x000000600d097812 */ /* 0x001fc400078e3cff */
[----:B------:R-:W-:Y:S01]  /*1630*/  LOP3.LUT R13, R13, 0x70, RZ, 0x3c, !PT ;  /* 0x000000700d0d7812 */ /* 0x000fe200078e3cff */
        /* <DEDUP_REMOVED lines=16> */
[----:B0-----:R-:W-:-:S03]  /*1740*/  SHF.L.U32 R108, R0, 0x7, RZ ;  /* 0x00000007006c7819 */ /* 0x001fc600000006ff */
[----:B------:R-:W-:Y:S04]  /*1750*/  STS.U16 [R9+UR7+0x700], R42 ;  /* 0x0007002a09007988 */ /* 0x000fe80008000407 */
[----:B------:R-:W-:Y:S04]  /*1760*/  STS.U16 [R9+UR7+0xb00], R64 ;  /* 0x000b004009007988 */ /* 0x000fe80008000407 */
[----:B------:R-:W-:Y:S04]  /*1770*/  STS.U16 [R9+UR7+0xf00], R82 ;  /* 0x000f005209007988 */ /* 0x000fe80008000407 */
[----:B------:R-:W-:Y:S04]  /*1780*/  STS.U16 [R9+UR7+0x1300], R88 ;  /* 0x0013005809007988 */ /* 0x000fe80008000407 */
[----:B------:R-:W-:Y:S04]  /*1790*/  STS.U16 [R9+UR7+0x1700], R94 ;  /* 0x0017005e09007988 */ /* 0x000fe80008000407 */
[----:B------:R-:W-:Y:S04]  /*17a0*/  STS.U16 [R9+UR7+0x1b00], R107 ;  /* 0x001b006b09007988 */ /* 0x000fe80008000407 */
[----:B------:R-:W-:Y:S04]  /*17b0*/  STS.U16 [R9+UR7+0x1f00], R18 ;  /* 0x001f001209007988 */ /* 0x000fe80008000407 */
[----:B------:R0:W-:Y:S01]  /*17c0*/  STS.U16 [R13+UR7+0x1780], R5 ;  /* 0x001780050d007988 */ /* 0x0001e20008000407 */
[----:B------:R-:W-:-:S03]  /*17d0*/  MOV R96, 0xff800000 ;  /* 0xff80000000607802 */ /* 0x000fc60000000f00 */
[----:B------:R-:W-:Y:S01]  /*17e0*/  STS.U16 [R13+UR7+0x380], R44 ;  /* 0x0003802c0d007988 */ /* 0x000fe20008000407 */
[----:B------:R-:W-:-:S03]  /*17f0*/  IMAD.MOV.U32 R112, RZ, RZ, 0x3f800000 ;  /* 0x3f800000ff707424 */ /* 0x000fc600078e00ff */
[----:B------:R-:W-:Y:S01]  /*1800*/  STS.U16 [R13+UR7+0x780], R50 ;  /* 0x000780320d007988 */ /* 0x000fe20008000407 */
[----:B0-----:R-:W-:-:S03]  /*1810*/  SHF.L.U32 R5, R0, 0x3, RZ ;  /* 0x0000000300057819 */ /* 0x001fc600000006ff */
[----:B------:R0:W-:Y:S01]  /*1820*/  STS.U16 [R13+UR7+0xb80], R66 ;  /* 0x000b80420d007988 */ /* 0x0001e20008000407 */
[----:B------:R-:W-:-:S03]  /*1830*/  CS2R R56, SRZ ;  /* 0x0000000000387805 */ /* 0x000fc6000001ff00 */
[----:B------:R1:W-:Y:S01]  /*1840*/  STS.U16 [R13+UR7+0xf80], R84 ;  /* 0x000f80540d007988 */ /* 0x0003e20008000407 */
[----:B------:R-:W-:-:S03]  /*1850*/  CS2R R58, SRZ ;  /* 0x00000000003a7805 */ /* 0x000fc6000001ff00 */
[----:B------:R2:W-:Y:S01]  /*1860*/  STS.U16 [R13+UR7+0x1380], R90 ;  /* 0x0013805a0d007988 */ /* 0x0005e20008000407 */
[----:B------:R-:W-:-:S03]  /*1870*/  CS2R R60, SRZ ;  /* 0x00000000003c7805 */ /* 0x000fc6000001ff00 */
[----:B------:R2:W-:Y:S01]  /*1880*/  STS.U16 [R13+UR7+0x1b80], R104 ;  /* 0x001b80680d007988 */ /* 0x0005e20008000407 */
[----:B------:R-:W-:-:S03]  /*1890*/  CS2R R62, SRZ ;  /* 0x00000000003e7805 */ /* 0x000fc6000001ff00 */
[----:B------:R2:W-:Y:S01]  /*18a0*/  STS.U16 [R13+UR7+0x1f80], R7 ;  /* 0x001f80070d007988 */ /* 0x0005e20008000407 */
[----:B------:R-:W-:Y:S02]  /*18b0*/  CS2R R64, SRZ ;  /* 0x0000000000407805 */ /* 0x000fe4000001ff00 */
[----:B0-----:R-:W-:Y:S02]  /*18c0*/  CS2R R66, SRZ ;  /* 0x0000000000427805 */ /* 0x001fe4000001ff00 */
[----:B------:R-:W-:Y:S02]  /*18d0*/  CS2R R68, SRZ ;  /* 0x0000000000447805 */ /* 0x000fe4000001ff00 */
[----:B------:R-:W-:Y:S02]  /*18e0*/  CS2R R70, SRZ ;  /* 0x0000000000467805 */ /* 0x000fe4000001ff00 */
[----:B------:R-:W-:Y:S02]  /*18f0*/  CS2R R72, SRZ ;  /* 0x0000000000487805 */ /* 0x000fe4000001ff00 */
[----:B------:R-:W-:-:S02]  /*1900*/  CS2R R74, SRZ ;  /* 0x00000000004a7805 */ /* 0x000fc4000001ff00 */
[----:B------:R-:W-:Y:S02]  /*1910*/  CS2R R76, SRZ ;  /* 0x00000000004c7805 */ /* 0x000fe4000001ff00 */
[----:B------:R-:W-:Y:S02]  /*1920*/  CS2R R78, SRZ ;  /* 0x00000000004e7805 */ /* 0x000fe4000001ff00 */
[----:B------:R-:W-:Y:S02]  /*1930*/  CS2R R80, SRZ ;  /* 0x0000000000507805 */ /* 0x000fe4000001ff00 */
[----:B------:R-:W-:Y:S02]  /*1940*/  CS2R R82, SRZ ;  /* 0x0000000000527805 */ /* 0x000fe4000001ff00 */
[----:B-1----:R-:W-:Y:S02]  /*1950*/  CS2R R84, SRZ ;  /* 0x0000000000547805 */ /* 0x002fe4000001ff00 */
[----:B------:R-:W-:-:S02]  /*1960*/  CS2R R86, SRZ ;  /* 0x0000000000567805 */ /* 0x000fc4000001ff00 */
[----:B------:R-:W-:Y:S02]  /*1970*/  CS2R R24, SRZ ;  /* 0x0000000000187805 */ /* 0x000fe4000001ff00 */
[----:B------:R-:W-:Y:S02]  /*1980*/  CS2R R26, SRZ ;  /* 0x00000000001a7805 */ /* 0x000fe4000001ff00 */
        /* <DEDUP_REMOVED lines=14> */
[----:B------:R-:W-:Y:S02]  /*1a70*/  LOP3.LUT R110, R0, 0xf, RZ, 0xc0, !PT ;  /* 0x0000000f006e7812 */ /* 0x000fe400078ec0ff */
[----:B------:R-:W-:-:S02]  /*1a80*/  LOP3.LUT R108, R108, 0x800, RZ, 0xc0, !PT ;  /* 0x000008006c6c7812 */ /* 0x000fc400078ec0ff */
[----:B------:R-:W-:Y:S02]  /*1a90*/  LOP3.LUT R107, R5, 0x700, RZ, 0xc0, !PT ;  /* 0x00000700056b7812 */ /* 0x000fe400078ec0ff */
[----:B------:R-:W-:Y:S01]  /*1aa0*/  SHF.L.U32 R4, R0, 0x1, RZ ;  /* 0x0000000100047819 */ /* 0x000fe200000006ff */
[----:B--2---:R-:W-:Y:S06]  /*1ab0*/  @!P0 BRA `(.L_x_0) ;  /* 0x0000001800408947 */ /* 0x004fec0003800000 */
[----:B------:R-:W0:Y:S01]  /*1ac0*/  LDC.64 R8, c[0x0][0x250] ;  /* 0x00009400ff087b82 */ /* 0x000e220000000a00 */
[----:B------:R-:W-:Y:S01]  /*1ad0*/  ULDC UR4, c[0x0][0x258] ;  /* 0x0000960000047ab9 */ /* 0x000fe20000000800 */
[----:B------:R-:W-:Y:S01]  /*1ae0*/  SHF.R.U32.HI R14, RZ, 0x2, R11 ;  /* 0x00000002ff0e7819 */ /* 0x000fe2000001160b */
[----:B------:R-:W-:Y:S01]  /*1af0*/  IMAD.SHL.U32 R11, R3, 0x2, RZ ;  /* 0x00000002030b7824 */ /* 0x000fe200078e00ff */
[--C-:B------:R-:W-:Y:S01]  /*1b00*/  SHF.R.U32.HI R13, RZ, 0x5, R0.reuse ;  /* 0x00000005ff0d7819 */ /* 0x100fe20000011600 */
[----:B------:R-:W-:Y:S01]  /*1b10*/  IMAD R12, R10, UR4, RZ ;  /* 0x000000040a0c7c24 */ /* 0x000fe2000f8e02ff */
[----:B------:R-:W-:Y:S01]  /*1b20*/  ULDC.64 UR4, c[0x0][0x218] ;  /* 0x0000860000047ab9 */ /* 0x000fe20000000a00 */
[--C-:B------:R-:W-:Y:S01]  /*1b30*/  SHF.R.S32.HI R54, RZ, 0x6, R0.reuse ;  /* 0x00000006ff367819 */ /* 0x100fe20000011400 */
[----:B------:R-:W1:Y:S01]  /*1b40*/  LDC.64 R6, c[0x0][0x260] ;  /* 0x00009800ff067b82 */ /* 0x000e620000000a00 */
[----:B------:R-:W-:Y:S01]  /*1b50*/  R2UR UR29, R13 ;  /* 0x000000000d1d72ca */ /* 0x000fe200000e0000 */
[----:B------:R-:W-:Y:S01]  /*1b60*/  IMAD.MOV.U32 R111, RZ, RZ, 0x3f800000 ;  /* 0x3f800000ff6f7424 */ /* 0x000fe200078e00ff */
[----:B------:R-:W-:Y:S01]  /*1b70*/  SHF.R.U32.HI R13, RZ, 0x6, R0 ;  /* 0x00000006ff0d7819 */ /* 0x000fe20000011600 */
[----:B------:R-:W-:Y:S01]  /*1b80*/  IMAD.MOV.U32 R109, RZ, RZ, 0x3f800000 ;  /* 0x3f800000ff6d7424 */ /* 0x000fe200078e00ff */
[----:B------:R-:W-:Y:S01]  /*1b90*/  SGXT R54, R54, 0x1 ;  /* 0x000000013636781a */ /* 0x000fe20000000200 */
[----:B------:R-:W-:Y:S01]  /*1ba0*/  IMAD.MOV.U32 R114, RZ, RZ, -0x800000 ;  /* 0xff800000ff727424 */ /* 0x000fe200078e00ff */
[----:B------:R-:W-:Y:S01]  /*1bb0*/  MOV R128, 0xff800000 ;  /* 0xff80000000807802 */ /* 0x000fe20000000f00 */
[----:B------:R-:W2:Y:S01]  /*1bc0*/  LDC R26, c[0x0][0x268] ;  /* 0x00009a00ff1a7b82 */ /* 0x000ea20000000800 */
[----:B------:R-:W-:-:S02]  /*1bd0*/  LOP3.LUT R117, R54, 0x90, RZ, 0xc0, !PT ;  /* 0x0000009036757812 */ /* 0x000fc400078ec0ff */
[----:B------:R-:W-:Y:S02]  /*1be0*/  CS2R R56, SRZ ;  /* 0x0000000000387805 */ /* 0x000fe4000001ff00 */
[----:B------:R-:W-:Y:S02]  /*1bf0*/  MOV R113, RZ ;  /* 0x000000ff00717202 */ /* 0x000fe40000000f00 */
[----:B------:R-:W-:Y:S02]  /*1c00*/  CS2R R58, SRZ ;  /* 0x00000000003a7805 */ /* 0x000fe4000001ff00 */
[----:B------:R-:W-:Y:S02]  /*1c10*/  MOV R115, RZ ;  /* 0x000000ff00737202 */ /* 0x000fe40000000f00 */
[----:B------:R-:W-:Y:S02]  /*1c20*/  CS2R R60, SRZ ;  /* 0x00000000003c7805 */ /* 0x000fe4000001ff00 */
[----:B------:R-:W-:Y:S01]  /*1c30*/  MOV R112, 0x3f800000 ;  /* 0x3f80000000707802 */ /* 0x000fe20000000f00 */
[----:B0-----:R-:W-:Y:S01]  /*1c40*/  IMAD R10, R8, UR6, RZ ;  /* 0x00000006080a7c24 */ /* 0x001fe2000f8e02ff */
[----:B------:R-:W-:-:S02]  /*1c50*/  LOP3.LUT R8, R11, R14, RZ, 0x3c, !PT ;  /* 0x0000000e0b087212 */ /* 0x000fc400078e3cff */
[----:B------:R-:W-:Y:S02]  /*1c60*/  CS2R R62, SRZ ;  /* 0x00000000003e7805 */ /* 0x000fe4000001ff00 */
[----:B------:R-:W-:Y:S02]  /*1c70*/  SHF.L.U32 R14, R12, 0x1, RZ ;  /* 0x000000010c0e7819 */ /* 0x000fe400000006ff */
[----:B------:R-:W-:Y:S02]  /*1c80*/  CS2R R64, SRZ ;  /* 0x0000000000407805 */ /* 0x000fe4000001ff00 */
[C---:B------:R-:W-:Y:S01]  /*1c90*/  SHF.L.U32 R11, R10.reuse, 0x1, RZ ;  /* 0x000000010a0b7819 */ /* 0x040fe200000006ff */
[----:B------:R-:W-:Y:S01]  /*1ca0*/  IMAD.HI R10, R10, 0x2, RZ ;  /* 0x000000020a0a7827 */ /* 0x000fe200078e02ff */
[----:B------:R-:W-:Y:S02]  /*1cb0*/  MOV R119, 0xff800000 ;  /* 0xff80000000777802 */ /* 0x000fe40000000f00 */
[----:B------:R-:W-:-:S02]  /*1cc0*/  CS2R R66, SRZ ;  /* 0x0000000000427805 */ /* 0x000fc4000001ff00 */
[----:B------:R-:W-:Y:S01]  /*1cd0*/  IADD3 R15, P0, P1, R14, UR4, R11 ;  /* 0x000000040e0f7c10 */ /* 0x000fe2000f91e00b */
[----:B------:R-:W-:Y:S01]  /*1ce0*/  IMAD.HI R11, R12, 0x2, RZ ;  /* 0x000000020c0b7827 */ /* 0x000fe200078e02ff */
[----:B------:R-:W-:Y:S02]  /*1cf0*/  SGXT.U32 R12, R13, 0x2 ;  /* 0x000000020d0c781a */ /* 0x000fe40000000000 */
[----:B------:R-:W-:Y:S02]  /*1d00*/  CS2R R68, SRZ ;  /* 0x0000000000447805 */ /* 0x000fe4000001ff00 */
[----:B------:R-:W-:Y:S01]  /*1d10*/  SHF.R.U32.HI R14, RZ, 0x4, R0 ;  /* 0x00000004ff0e7819 */ /* 0x000fe20000011600 */
[----:B-1----:R-:W-:Y:S01]  /*1d20*/  IMAD R6, R6, UR6, RZ ;  /* 0x0000000606067c24 */ /* 0x002fe2000f8e02ff */
[----:B------:R-:W-:Y:S01]  /*1d30*/  IADD3.X R27, R11, UR5, R10, P0, P1 ;  /* 0x000000050b1b7c10 */ /* 0x000fe200087e240a */
[----:B------:R-:W-:Y:S01]  /*1d40*/  IMAD R13, R110, R7, RZ ;  /* 0x000000076e0d7224 */ /* 0x000fe200078e02ff */
[----:B------:R-:W-:Y:S01]  /*1d50*/  SGXT.U32 R10, R14, 0x4 ;  /* 0x000000040e0a781a */ /* 0x000fe20000000000 */
[----:B------:R-:W-:Y:S01]  /*1d60*/  IMAD R18, R12, R9, RZ ;  /* 0x000000090c127224 */ /* 0x000fe200078e02ff */
[C---:B------:R-:W-:Y:S01]  /*1d70*/  SHF.L.U32 R11, R6.reuse, 0x1, RZ ;  /* 0x00000001060b7819 */ /* 0x040fe200000006ff */
[----:B------:R-:W-:Y:S01]  /*1d80*/  IMAD.SHL.U32 R12, R13, 0x2, RZ ;  /* 0x000000020d0c7824 */ /* 0x000fe200078e00ff */
[----:B------:R-:W-:Y:S01]  /*1d90*/  ULDC.64 UR4, c[0x0][0x220] ;  /* 0x0000880000047ab9 */ /* 0x000fe20000000a00 */
[----:B------:R-:W-:Y:S01]  /*1da0*/  IMAD.HI R19, R6, 0x2, RZ ;  /* 0x0000000206137827 */ /* 0x000fe200078e02ff */
[----:B------:R-:W-:-:S02]  /*1db0*/  LEA R20, R9, R18, 0x2 ;  /* 0x0000001209147211 */ /* 0x000fc400078e10ff */
[----:B------:R-:W-:Y:S02]  /*1dc0*/  CS2R R70, SRZ ;  /* 0x0000000000467805 */ /* 0x000fe4000001ff00 */
[----:B------:R-:W-:Y:S01]  /*1dd0*/  IADD3 R25, P4, P5, R12, UR4, R11 ;  /* 0x000000040c197c10 */ /* 0x000fe2000fd9e00b */
[----:B------:R-:W-:Y:S01]  /*1de0*/  IMAD.HI R22, R13, 0x2, RZ ;  /* 0x000000020d167827 */ /* 0x000fe200078e02ff */
[C---:B------:R-:W-:Y:S01]  /*1df0*/  LEA R6, R9.reuse, R20, 0x2 ;  /* 0x0000001409067211 */ /* 0x040fe200078e10ff */
[----:B------:R-:W-:Y:S01]  /*1e00*/  UMOV UR4, URZ ;  /* 0x0000003f00047c82 */ /* 0x000fe20008000000 */
[-C--:B------:R-:W-:Y:S01]  /*1e10*/  LEA R16, P0, R18, R15.reuse, 0x1 ;  /* 0x0000000f12107211 */ /* 0x080fe200078008ff */
[----:B--2---:R-:W-:Y:S01]  /*1e20*/  IMAD R21, R10, R26, RZ ;  /* 0x0000001a0a157224 */ /* 0x004fe200078e02ff */
[----:B------:R-:W-:Y:S01]  /*1e30*/  IADD3.X R19, R22, UR5, R19, P4, P5 ;  /* 0x0000000516137c10 */ /* 0x000fe2000a7ea413 */
[----:B------:R-:W-:Y:S01]  /*1e40*/  UIADD3 UR5, UR7, 0x8000, URZ ;  /* 0x0000800007057890 */ /* 0x000fe2000fffe03f */
[----:B------:R-:W-:Y:S01]  /*1e50*/  IMAD R11, R9, 0x4, R6 ;  /* 0x00000004090b7824 */ /* 0x000fe200078e0206 */
[----:B------:R-:W-:-:S02]  /*1e60*/  LEA R12, P2, R6, R15, 0x1 ;  /* 0x0000000f060c7211 */ /* 0x000fc400078408ff */
[----:B------:R-:W-:Y:S02]  /*1e70*/  CS2R R72, SRZ ;  /* 0x0000000000487805 */ /* 0x000fe4000001ff00 */
[----:B------:R-:W-:Y:S01]  /*1e80*/  LEA R23, R26, R21, 0x4 ;  /* 0x000000151a177211 */ /* 0x000fe200078e20ff */
[----:B------:R-:W-:Y:S01]  /*1e90*/  USHF.R.U32.HI UR5, URZ, 0x4, UR5 ;  /* 0x000000043f057899 */ /* 0x000fe20008011605 */
[----:B------:R-:W-:Y:S02]  /*1ea0*/  LEA R14, P1, R20, R15, 0x1 ;  /* 0x0000000f140e7211 */ /* 0x000fe400078208ff */
[----:B------:R-:W-:Y:S02]  /*1eb0*/  CS2R R74, SRZ ;  /* 0x00000000004a7805 */ /* 0x000fe4000001ff00 */
[----:B------:R-:W-:Y:S01]  /*1ec0*/  LEA R24, R26, R23, 0x4 ;  /* 0x000000171a187211 */ /* 0x000fe200078e20ff */
[----:B------:R-:W-:Y:S01]  /*1ed0*/  USGXT.U32 UR10, UR5, 0xe ;  /* 0x0000000e050a789a */ /* 0x000fe20008000000 */
[----:B------:R-:W-:-:S02]  /*1ee0*/  LEA R10, P3, R11, R15, 0x1 ;  /* 0x0000000f0b0a7211 */ /* 0x000fc400078608ff */
[----:B------:R-:W-:Y:S02]  /*1ef0*/  CS2R R76, SRZ ;  /* 0x00000000004c7805 */ /* 0x000fe4000001ff00 */
[-C--:B------:R-:W-:Y:S01]  /*1f00*/  LEA.HI.X.SX32 R13, R6, R27.reuse, 0x1, P2 ;  /* 0x0000001b060d7211 */ /* 0x080fe200010f0eff */
[----:B------:R-:W-:Y:S01]  /*1f10*/  UIADD3 UR14, UP0, UR10, 0x2, URZ ;  /* 0x000000020a0e7890 */ /* 0x000fe2000ff1e03f */
[----:B------:R-:W-:Y:S02]  /*1f20*/  LEA R6, R26, R24, 0x4 ;  /* 0x000000181a067211 */ /* 0x000fe400078e20ff */
[----:B------:R-:W-:Y:S02]  /*1f30*/  CS2R R78, SRZ ;  /* 0x00000000004e7805 */ /* 0x000fe4000001ff00 */
[-C--:B------:R-:W-:Y:S01]  /*1f40*/  LEA.HI.X.SX32 R17, R18, R27.reuse, 0x1, P0 ;  /* 0x0000001b12117211 */ /* 0x080fe200000f0eff */
[----:B------:R-:W-:Y:S01]  /*1f50*/  UIADD3.X UR15, UR4, 0x40000040, URZ, UP0, !UPT ;  /* 0x40000040040f7890 */ /* 0x000fe200087fe43f */
[----:B------:R-:W-:-:S02]  /*1f60*/  LEA.HI.X.SX32 R15, R20, R27, 0x1, P1 ;  /* 0x0000001b140f7211 */ /* 0x000fc400008f0eff */
[----:B------:R-:W-:Y:S02]  /*1f70*/  CS2R R80, SRZ ;  /* 0x0000000000507805 */ /* 0x000fe4000001ff00 */
[----:B------:R-:W-:Y:S02]  /*1f80*/  LEA R104, P0, R21, R25, 0x1 ;  /* 0x0000001915687211 */ /* 0x000fe400078008ff */
[----:B------:R-:W-:Y:S02]  /*1f90*/  CS2R R82, SRZ ;  /* 0x0000000000527805 */ /* 0x000fe4000001ff00 */
[----:B------:R-:W-:Y:S02]  /*1fa0*/  LEA.HI.X.SX32 R11, R11, R27, 0x1, P3 ;  /* 0x0000001b0b0b7211 */ /* 0x000fe400018f0eff */
[----:B------:R-:W-:Y:S02]  /*1fb0*/  CS2R R84, SRZ ;  /* 0x0000000000547805 */ /* 0x000fe4000001ff00 */
[----:B------:R-:W-:-:S02]  /*1fc0*/  LEA R22, P1, R23, R25, 0x1 ;  /* 0x0000001917167211 */ /* 0x000fc400078208ff */
[----:B------:R-:W-:Y:S02]  /*1fd0*/  CS2R R86, SRZ ;  /* 0x0000000000567805 */ /* 0x000fe4000001ff00 */
[-C--:B------:R-:W-:Y:S02]  /*1fe0*/  LEA R20, P2, R24, R25.reuse, 0x1 ;  /* 0x0000001918147211 */ /* 0x080fe400078408ff */
[----:B------:R-:W-:Y:S02]  /*1ff0*/  CS2R R26, SRZ ;  /* 0x00000000001a7805 */ /* 0x000fe4000001ff00 */
[----:B------:R-:W-:Y:S02]  /*2000*/  LEA R18, P3, R6, R25, 0x1 ;  /* 0x0000001906127211 */ /* 0x000fe400078608ff */
[----:B------:R-:W-:Y:S02]  /*2010*/  CS2R R28, SRZ ;  /* 0x00000000001c7805 */ /* 0x000fe4000001ff00 */
[----:B------:R-:W-:-:S02]  /*2020*/  LEA.HI.X.SX32 R105, R21, R19, 0x1, P0 ;  /* 0x0000001315697211 */ /* 0x000fc400000f0eff */
[----:B------:R-:W-:Y:S02]  /*2030*/  CS2R R30, SRZ ;  /* 0x00000000001e7805 */ /* 0x000fe4000001ff00 */
[-C--:B------:R-:W-:Y:S02]  /*2040*/  LEA.HI.X.SX32 R23, R23, R19.reuse, 0x1, P1 ;  /* 0x0000001317177211 */ /* 0x080fe400008f0eff */
[----:B------:R-:W-:Y:S02]  /*2050*/  CS2R R32, SRZ ;  /* 0x0000000000207805 */ /* 0x000fe4000001ff00 */
[-C--:B------:R-:W-:Y:S02]  /*2060*/  LEA.HI.X.SX32 R21, R24, R19.reuse, 0x1, P2 ;  /* 0x0000001318157211 */ /* 0x080fe400010f0eff */
[----:B------:R-:W-:Y:S02]  /*2070*/  CS2R R24, SRZ ;  /* 0x0000000000187805 */ /* 0x000fe4000001ff00 */
[----:B------:R-:W-:-:S02]  /*2080*/  LEA.HI.X.SX32 R19, R6, R19, 0x1, P3 ;  /* 0x0000001306137211 */ /* 0x000fc400018f0eff */
[----:B------:R-:W-:Y:S02]  /*2090*/  CS2R R34, SRZ ;  /* 0x0000000000227805 */ /* 0x000fe4000001ff00 */
[----:B------:R-:W-:Y:S02]  /*20a0*/  MOV R6, 0x3f800000 ;  /* 0x3f80000000067802 */ /* 0x000fe40000000f00 */
[----:B------:R-:W-:Y:S02]  /*20b0*/  CS2R R36, SRZ ;  /* 0x0000000000247805 */ /* 0x000fe4000001ff00 */
[----:B------:R-:W-:Y:S02]  /*20c0*/  MOV R118, 0xff800000 ;  /* 0xff80000000767802 */ /* 0x000fe40000000f00 */
        /* <DEDUP_REMOVED lines=9> */
[----:B------:R-:W-:Y:S01]  /*2160*/  LOP3.LUT R116, R8, 0x40, RZ, 0x3c, !PT ;  /* 0x0000004008747812 */ /* 0x000fe200078e3cff */
[----:B------:R-:W-:Y:S01]  /*2170*/  UIADD3.64 UR22, UR14, 0x2, URZ ;  /* 0x000000020e167897 */ /* 0x000fe2000fffe03f */
[----:B------:R-:W-:Y:S01]  /*2180*/  LOP3.LUT R117, R117, 0x17e, R4, 0x78, !PT ;  /* 0x0000017e75757812 */ /* 0x000fe200078e7804 */
[----:B------:R-:W-:Y:S01]  /*2190*/  UIADD3.64 UR18, UR14, 0x4, URZ ;  /* 0x000000040e127897 */ /* 0x000fe2000fffe03f */
[----:B------:R-:W-:Y:S01]  /*21a0*/  ULDC UR28, c[0x0][0x238] ;  /* 0x00008e00001c7ab9 */ /* 0x000fe20000000800 */
[----:B------:R-:W-:Y:S01]  /*21b0*/  UMOV UR11, 0x40000040 ;  /* 0x40000040000b7882 */ /* 0x000fe20000000000 */
[----:B------:R-:W-:Y:S01]  /*21c0*/  UMOV UR26, UR10 ;  /* 0x0000000a001a7c82 */ /* 0x000fe20008000000 */
[----:B------:R-:W-:-:S08]  /*21d0*/  UMOV UR27, 0xc0000010 ;  /* 0xc0000010001b7882 */ /* 0x000fd00000000000 */
.L_x_1:
[----:B------:R-:W-:-:S04]  /*21e0*/  IMAD.WIDE R88, R113, 0x2, R16 ;  /* 0x0000000271587825 */ /* 0x000fc800078e0210 */
[C---:B------:R-:W-:Y:S01]  /*21f0*/  IMAD.WIDE R92, R113.reuse, 0x2, R12 ;  /* 0x00000002715c7825 */ /* 0x040fe200078e020c */
[----:B------:R-:W2:Y:S03]  /*2200*/  LDG.E.U16 R121, desc[UR24][R88.64] ;  /* 0x0000001858797981 */ /* 0x000ea6000c1e1500 */
[C---:B------:R-:W-:Y:S01]  /*2210*/  IMAD.WIDE R90, R113.reuse, 0x2, R14 ;  /* 0x00000002715a7825 */ /* 0x040fe200078e020e */
[----:B------:R-:W3:Y:S03]  /*2220*/  LDG.E.U16 R125, desc[UR24][R92.64] ;  /* 0x000000185c7d7981 */ /* 0x000ee6000c1e1500 */
[----:B------:R-:W-:Y:S01]  /*2230*/  IMAD.WIDE R94, R113, 0x2, R10 ;  /* 0x00000002715e7825 */ /* 0x000fe200078e020a */
[----:B------:R-:W4:Y:S04]  /*2240*/  LDG.E.U16 R123, desc[UR24][R90.64] ;  /* 0x000000185a7b7981 */ /* 0x000f28000c1e1500 */
[----:B------:R-:W5:Y:S01]  /*2250*/  LDG.E.U16 R127, desc[UR24][R94.64] ;  /* 0x000000185e7f7981 */ /* 0x000f62000c1e1500 */
[----:B------:R-:W-:Y:S01]  /*2260*/  BAR.SYNC.DEFER_BLOCKING 0x0 ;  /* 0x0000000000007b1d */ /* 0x000fe20000010000 */
[----:B------:R-:W-:-:S04]  /*2270*/  USHF.L.U32 UR5, UR29, 0x7, URZ ;  /* 0x000000071d057899 */ /* 0x000fc8000800063f */
[----:B------:R-:W-:-:S04]  /*2280*/  ULOP3.LUT UR5, UR5, 0x200, URZ, 0xc0, !UPT ;  /* 0x0000020005057892 */ /* 0x000fc8000f8ec03f */
[----:B------:R-:W-:-:S04]  /*2290*/  ULEA.HI UR5, UR7, UR5, URZ, 0x1c ;  /* 0x0000000507057291 */ /* 0x000fc8000f8fe03f */
[----:B------:R-:W-:Y:S01]  /*22a0*/  ULOP3.LUT UR8, UR5, 0x3fff, URZ, 0xc0, !UPT ;  /* 0x00003fff05087892 */ /* 0x000fe2000f8ec03f */
[----:B------:R-:W-:-:S03]  /*22b0*/  UMOV UR9, 0x40000040 ;  /* 0x4000004000097882 */ /* 0x000fc60000000000 */
[----:B------:R-:W-:Y:S01]  /*22c0*/  UIADD3 UR12, UP0, UR8, 0x80, URZ ;  /* 0x00000080080c7890 */ /* 0x000fe2000ff1e03f */
[----:B------:R-:W-:-:S03]  /*22d0*/  UMOV UR5, URZ ;  /* 0x0000003f00057c82 */ /* 0x000fc60008000000 */
[----:B------:R-:W-:-:S04]  /*22e0*/  UIADD3.X UR13, UR5, 0x40000040, URZ, UP0, !UPT ;  /* 0x40000040050d7890 */ /* 0x000fc800087fe43f */
[----:B------:R-:W-:Y:S02]  /*22f0*/  UIADD3.64 UR20, UR12, 0x80, URZ ;  /* 0x000000800c147897 */ /* 0x000fe4000fffe03f */
[----:B------:R-:W-:Y:S01]  /*2300*/  UIADD3.64 UR16, UR12, 0x100, URZ ;  /* 0x000001000c107897 */ /* 0x000fe2000fffe03f */
[----:B--2---:R0:W-:Y:S04]  /*2310*/  STS.U16 [R8+UR7+0x8000], R121 ;  /* 0x0080007908007988 */ /* 0x0041e80008000407 */
[----:B---3--:R-:W-:Y:S04]  /*2320*/  STS.U16 [R8+UR7+0x8400], R125 ;  /* 0x0084007d08007988 */ /* 0x008fe80008000407 */
[----:B----4-:R1:W-:Y:S04]  /*2330*/  STS.U16 [R116+UR7+0x8200], R123 ;  /* 0x0082007b74007988 */ /* 0x0103e80008000407 */
[----:B-----5:R2:W-:Y:S01]  /*2340*/  STS.U16 [R116+UR7+0x8600], R127 ;  /* 0x0086007f74007988 */ /* 0x0205e20008000407 */
[----:B------:R3:W-:Y:S06]  /*2350*/  MEMBAR.ALL.CTA ;  /* 0x0000000000007992 */ /* 0x0007ec0000008000 */
[----:B---3--:R-:W3:Y:S02]  /*2360*/  FENCE.VIEW.ASYNC.S ;  /* 0x00000000000073c6 */ /* 0x008ee40000000000 */
[----:B---3--:R-:W-:Y:S06]  /*2370*/  BAR.SYNC.DEFER_BLOCKING 0x0 ;  /* 0x0000000000007b1d */ /* 0x008fec0000010000 */
[----:B------:R-:W-:-:S06]  /*2380*/  WARPGROUP.ARRIVE ;  /* 0x00000000000079c5 */ /* 0x000fcc0000000000 */
[----:B------:R-:W-:Y:S04]  /*2390*/  HGMMA.64x16x16.F32 R96, gdesc[UR8].tnspA, RZ, !UPT ;  /* 0x20200000086079f0 */ /* 0x000fe8000c7008ff */
[----:B------:R-:W-:Y:S01]  /*23a0*/  HGMMA.64x16x16.F32 R96, gdesc[UR12].tnspA, R96 ;  /* 0x202000000c6079f0 */ /* 0x000fe20008700860 */
[----:B------:R-:W-:-:S03]  /*23b0*/  UIADD3.64 UR8, UR12, 0x380, URZ ;  /* 0x000003800c087897 */ /* 0x000fc6000fffe03f */
[----:B------:R-:W-:Y:S01]  /*23c0*/  HGMMA.64x16x16.F32 R96, gdesc[UR20].tnspA, R96 ;  /* 0x20200000146079f0 */ /* 0x000fe20008700860 */
[----:B------:R-:W-:-:S03]  /*23d0*/  UIADD3.64 UR32, UR12, 0x400, URZ ;  /* 0x000004000c207897 */ /* 0x000fc6000fffe03f */
[----:B------:R-:W-:Y:S04]  /*23e0*/  HGMMA.64x16x16.F32 R96, gdesc[UR16].tnspA, R96 ;  /* 0x20200000106079f0 */ /* 0x000fe80008700860 */
[----:B------:R-:W-:Y:S01]  /*23f0*/  HGMMA.64x16x16.F32 R88, gdesc[UR8].tnspA, RZ, !UPT ;  /* 0x20200000085879f0 */ /* 0x000fe2000c7008ff */
[----:B------:R-:W-:Y:S01]  /*2400*/  UMOV UR34, UR14 ;  /* 0x0000000e00227c82 */ /* 0x000fe20008000000 */
[----:B------:R-:W-:Y:S01]  /*2410*/  UMOV UR35, UR15 ;  /* 0x0000000f00237c82 */ /* 0x000fe20008000000 */
[----:B0-----:R-:W-:-:S04]  /*2420*/  IMAD.WIDE R120, R115, 0x2, R104 ;  /* 0x0000000273787825 */ /* 0x001fc800078e0268 */
[C---:B-1----:R-:W-:Y:S01]  /*2430*/  IMAD.WIDE R122, R115.reuse, 0x2, R22 ;  /* 0x00000002737a7825 */ /* 0x042fe200078e0216 */
[----:B------:R0:W3:Y:S03]  /*2440*/  LDG.E.U16 R134, desc[UR24][R120.64] ;  /* 0x0000001878867981 */ /* 0x0000e6000c1e1500 */
[C---:B------:R-:W-:Y:S01]  /*2450*/  IMAD.WIDE R124, R115.reuse, 0x2, R20 ;  /* 0x00000002737c7825 */ /* 0x040fe200078e0214 */
[----:B------:R1:W4:Y:S03]  /*2460*/  LDG.E.U16 R136, desc[UR24][R122.64] ;  /* 0x000000187a887981 */ /* 0x000326000c1e1500 */
[----:B--2---:R-:W-:Y:S01]  /*2470*/  IMAD.WIDE R126, R115, 0x2, R18 ;  /* 0x00000002737e7825 */ /* 0x004fe200078e0212 */
[----:B------:R2:W5:Y:S04]  /*2480*/  LDG.E.U16 R138, desc[UR24][R124.64] ;  /* 0x000000187c8a7981 */ /* 0x000568000c1e1500 */
[----:B------:R2:W5:Y:S01]  /*2490*/  LDG.E.U16 R140, desc[UR24][R126.64] ;  /* 0x000000187e8c7981 */ /* 0x000562000c1e1500 */
[----:B------:R-:W-:Y:S01]  /*24a0*/  HGMMA.64x16x16.F32 R88, gdesc[UR32].tnspA, R88 ;  /* 0x20200000205879f0 */ /* 0x000fe20008700858 */
[----:B------:R-:W-:-:S02]  /*24b0*/  UIADD3.64 UR20, UR12, 0x480, URZ ;  /* 0x000004800c147897 */ /* 0x000fc4000fffe03f */
[----:B------:R-:W-:-:S07]  /*24c0*/  UIADD3.64 UR16, UR12, 0x500, URZ ;  /* 0x000005000c107897 */ /* 0x000fce000fffe03f */
[----:B------:R-:W-:Y:S04]  /*24d0*/  HGMMA.64x16x16.F32 R88, gdesc[UR20].tnspA, R88 ;  /* 0x20200000145879f0 */ /* 0x000fe80008700858 */
[----:B------:R-:W-:Y:S03]  /*24e0*/  HGMMA.64x16x16.F32 R88, gdesc[UR16].tnspA, R88, gsb0 ;  /* 0x20200000105879f0 */ /* 0x000fe60008000858 */
[----:B------:R-:W-:Y:S02]  /*24f0*/  WARPGROUP.DEPBAR.LE gsb0, 0x0 ;  /* 0x00008000000079c5 */ /* 0x000fe40000010000 */
[----:B0-----:R-:W-:Y:S01]  /*2500*/  FMUL R120, R96, UR28 ;  /* 0x0000001c60787c20 */ /* 0x001fe20008400000 */
[----:B------:R-:W-:Y:S01]  /*2510*/  FMUL R121, R97, UR28 ;  /* 0x0000001c61797c20 */ /* 0x000fe20008400000 */
[----:B-1----:R-:W-:Y:S01]  /*2520*/  FMUL R122, R100, UR28 ;  /* 0x0000001c647a7c20 */ /* 0x002fe20008400000 */
[----:B------:R-:W-:Y:S03]  /*2530*/  BAR.SYNC.DEFER_BLOCKING 0x0 ;  /* 0x0000000000007b1d */ /* 0x000fe60000010000 */
[----:B------:R-:W-:Y:S01]  /*2540*/  FMNMX R121, R120, R121, !PT ;  /* 0x0000007978797209 */ /* 0x000fe20007800000 */
[----:B------:R-:W-:-:S03]  /*2550*/  FMUL R120, R101, UR28 ;  /* 0x0000001c65787c20 */ /* 0x000fc60008400000 */
[----:B------:R-:W-:-:S04]  /*2560*/  FMNMX R121, R122, R121, !PT ;  /* 0x000000797a797209 */ /* 0x000fc80007800000 */
[----:B------:R-:W-:-:S05]  /*2570*/  FMNMX R123, R120, R121, !PT ;  /* 0x00000079787b7209 */ /* 0x000fca0007800000 */
[----:B------:R-:W0:Y:S01]  /*2580*/  SHFL.BFLY PT, R130, R123, 0x2, 0x1f ;  /* 0x0c401f007b827f89 */ /* 0x000e2200000e0000 */
[----:B------:R-:W-:Y:S01]  /*2590*/  FMUL R120, R98, UR28 ;  /* 0x0000001c62787c20 */ /* 0x000fe20008400000 */
[----:B------:R-:W-:Y:S01]  /*25a0*/  FMUL R121, R99, UR28 ;  /* 0x0000001c63797c20 */ /* 0x000fe20008400000 */
[----:B------:R-:W-:-:S04]  /*25b0*/  FMUL R122, R102, UR28 ;  /* 0x0000001c667a7c20 */ /* 0x000fc80008400000 */
[----:B------:R-:W-:Y:S01]  /*25c0*/  FMNMX R121, R120, R121, !PT ;  /* 0x0000007978797209 */ /* 0x000fe20007800000 */
[----:B------:R-:W-:-:S03]  /*25d0*/  FMUL R120, R103, UR28 ;  /* 0x0000001c67787c20 */ /* 0x000fc60008400000 */
[----:B------:R-:W-:-:S04]  /*25e0*/  FMNMX R121, R122, R121, !PT ;  /* 0x000000797a797209 */ /* 0x000fc80007800000 */
[----:B--2---:R-:W-:Y:S02]  /*25f0*/  FMNMX R124, R120, R121, !PT ;  /* 0x00000079787c7209 */ /* 0x004fe40007800000 */
[----:B0-----:R-:W-:-:S03]  /*2600*/  FMNMX R130, R123, R130, !PT ;  /* 0x000000827b827209 */ /* 0x001fc60007800000 */
[----:B------:R-:W0:Y:S04]  /*2610*/  SHFL.BFLY PT, R127, R124, 0x2, 0x1f ;  /* 0x0c401f007c7f7f89 */ /* 0x000e2800000e0000 */
[----:B------:R-:W1:Y:S01]  /*2620*/  SHFL.BFLY PT, R125, R130, 0x1, 0x1f ;  /* 0x0c201f00827d7f89 */ /* 0x000e6200000e0000 */
[----:B------:R-:W-:Y:S01]  /*2630*/  FMUL R120, R88, UR28 ;  /* 0x0000001c58787c20 */ /* 0x000fe20008400000 */
[----:B------:R-:W-:Y:S01]  /*2640*/  FMUL R121, R89, UR28 ;  /* 0x0000001c59797c20 */ /* 0x000fe20008400000 */
[----:B------:R-:W-:-:S04]  /*2650*/  FMUL R122, R92, UR28 ;  /* 0x0000001c5c7a7c20 */ /* 0x000fc80008400000 */
[----:B------:R-:W-:Y:S01]  /*2660*/  FMNMX R121, R120, R121, !PT ;  /* 0x0000007978797209 */ /* 0x000fe20007800000 */
[----:B------:R-:W-:-:S03]  /*2670*/  FMUL R120, R93, UR28 ;  /* 0x0000001c5d787c20 */ /* 0x000fc60008400000 */
[----:B------:R-:W-:-:S04]  /*2680*/  FMNMX R121, R122, R121, !PT ;  /* 0x000000797a797209 */ /* 0x000fc80007800000 */
[----:B------:R-:W-:Y:S01]  /*2690*/  FMNMX R122, R120, R121, !PT ;  /* 0x00000079787a7209 */ /* 0x000fe20007800000 */
[----:B------:R-:W-:Y:S01]  /*26a0*/  FMUL R120, R90, UR28 ;  /* 0x0000001c5a787c20 */ /* 0x000fe20008400000 */
[----:B------:R-:W-:Y:S01]  /*26b0*/  FMUL R121, R91, UR28 ;  /* 0x0000001c5b797c20 */ /* 0x000fe20008400000 */
[----:B0-----:R-:W-:-:S04]  /*26c0*/  FMNMX R127, R124, R127, !PT ;  /* 0x0000007f7c7f7209 */ /* 0x001fc80007800000 */
[----:B------:R-:W-:Y:S01]  /*26d0*/  FMNMX R123, R120, R121, !PT ;  /* 0x00000079787b7209 */ /* 0x000fe20007800000 */
[----:B------:R-:W-:Y:S01]  /*26e0*/  FMUL R120, R94, UR28 ;  /* 0x0000001c5e787c20 */ /* 0x000fe20008400000 */
[----:B-1----:R-:W-:Y:S01]  /*26f0*/  FMNMX R129, R130, R125, !PT ;  /* 0x0000007d82817209 */ /* 0x002fe20007800000 */
[----:B------:R-:W0:Y:S01]  /*2700*/  SHFL.BFLY PT, R124, R127, 0x1, 0x1f ;  /* 0x0c201f007f7c7f89 */ /* 0x000e2200000e0000 */
[----:B------:R-:W-:Y:S02]  /*2710*/  FMUL R121, R95, UR28 ;  /* 0x0000001c5f797c20 */ /* 0x000fe40008400000 */
[----:B------:R-:W-:Y:S01]  /*2720*/  FMNMX R129, R129, R128, !PT ;  /* 0x0000008081817209 */ /* 0x000fe20007800000 */
[----:B------:R-:W1:Y:S01]  /*2730*/  SHFL.BFLY PT, R125, R122, 0x2, 0x1f ;  /* 0x0c401f007a7d7f89 */ /* 0x000e6200000e0000 */
[----:B------:R-:W-:-:S03]  /*2740*/  FMNMX R120, R120, R123, !PT ;  /* 0x0000007b78787209 */ /* 0x000fc60007800000 */
[----:B------:R-:W-:Y:S01]  /*2750*/  FFMA R96, R96, UR28, -R129 ;  /* 0x0000001c60607c23 */ /* 0x000fe20008000881 */
[----:B------:R-:W-:-:S03]  /*2760*/  FMNMX R120, R121, R120, !PT ;  /* 0x0000007879787209 */ /* 0x000fc60007800000 */
[----:B------:R-:W-:Y:S01]  /*2770*/  FMUL R121, R96, 1.4426950216293334961 ;  /* 0x3fb8aa3b60797820 */ /* 0x000fe20000400000 */
[--C-:B------:R-:W-:Y:S02]  /*2780*/  FFMA R96, R97, UR28, -R129.reuse ;  /* 0x0000001c61607c23 */ /* 0x100fe40008000881 */
[----:B------:R-:W2:Y:S01]  /*2790*/  SHFL.BFLY PT, R97, R120, 0x2, 0x1f ;  /* 0x0c401f0078617f89 */ /* 0x000ea200000e0000 */
[----:B------:R-:W-:Y:S01]  /*27a0*/  FFMA R100, R100, UR28, -R129 ;  /* 0x0000001c64647c23 */ /* 0x000fe20008000881 */
[----:B------:R-:W-:Y:S01]  /*27b0*/  FMUL R123, R96, 1.4426950216293334961 ;  /* 0x3fb8aa3b607b7820 */ /* 0x000fe20000400000 */
[----:B0-----:R-:W-:Y:S02]  /*27c0*/  FMNMX R124, R127, R124, !PT ;  /* 0x0000007c7f7c7209 */ /* 0x001fe40007800000 */
[----:B-1----:R-:W-:Y:S02]  /*27d0*/  FMNMX R125, R122, R125, !PT ;  /* 0x0000007d7a7d7209 */ /* 0x002fe40007800000 */
[----:B------:R-:W-:Y:S01]  /*27e0*/  FMNMX R124, R124, R119, !PT ;  /* 0x000000777c7c7209 */ /* 0x000fe20007800000 */
[----:B------:R-:W-:-:S02]  /*27f0*/  FMUL R100, R100, 1.4426950216293334961 ;  /* 0x3fb8aa3b64647820 */ /* 0x000fc40000400000 */
[----:B------:R-:W0:Y:S02]  /*2800*/  SHFL.BFLY PT, R96, R125, 0x1, 0x1f ;  /* 0x0c201f007d607f89 */ /* 0x000e2400000e0000 */
[----:B------:R-:W-:Y:S01]  /*2810*/  FFMA R98, R98, UR28, -R124 ;  /* 0x0000001c62627c23 */ /* 0x000fe2000800087c */
[----:B------:R1:W-:Y:S01]  /*2820*/  MUFU.EX2 R122, R100 ;  /* 0x00000064007a7308 */ /* 0x0003e20000000800 */
[----:B--2---:R-:W-:Y:S02]  /*2830*/  FMNMX R97, R120, R97, !PT ;  /* 0x0000006178617209 */ /* 0x004fe40007800000 */
[----:B-1----:R-:W-:-:S03]  /*2840*/  FMUL R100, R98, 1.4426950216293334961 ;  /* 0x3fb8aa3b62647820 */ /* 0x002fc60000400000 */
[----:B------:R-:W1:Y:S02]  /*2850*/  SHFL.BFLY PT, R98, R97, 0x1, 0x1f ;  /* 0x0c201f0061627f89 */ /* 0x000e6400000e0000 */
[----:B------:R-:W-:Y:S01]  /*2860*/  MUFU.EX2 R121, R121 ;  /* 0x0000007900797308 */ /* 0x000fe20000000800 */
[----:B------:R-:W-:Y:S01]  /*2870*/  FFMA R99, R99, UR28, -R124 ;  /* 0x0000001c63637c23 */ /* 0x000fe2000800087c */
[----:B0-----:R-:W-:-:S06]  /*2880*/  FMNMX R125, R125, R96, !PT ;  /* 0x000000607d7d7209 */ /* 0x001fcc0007800000 */
[----:B------:R-:W0:Y:S01]  /*2890*/  MUFU.EX2 R126, R123 ;  /* 0x0000007b007e7308 */ /* 0x000e220000000800 */
[----:B------:R-:W-:Y:S01]  /*28a0*/  FMNMX R125, R125, R118, !PT ;  /* 0x000000767d7d7209 */ /* 0x000fe20007800000 */
[----:B------:R-:W-:Y:S01]  /*28b0*/  FMUL R99, R99, 1.4426950216293334961 ;  /* 0x3fb8aa3b63637820 */ /* 0x000fe20000400000 */
[----:B------:R-:W-:Y:S01]  /*28c0*/  FFMA R102, R102, UR28, -R124 ;  /* 0x0000001c66667c23 */ /* 0x000fe2000800087c */
[----:B------:R-:W-:Y:S02]  /*28d0*/  FADD R127, -R129, R128 ;  /* 0x00000080817f7221 */ /* 0x000fe40000000100 */
[--C-:B------:R-:W-:Y:S01]  /*28e0*/  FFMA R88, R88, UR28, -R125.reuse ;  /* 0x0000001c58587c23 */ /* 0x100fe2000800087d */
[--C-:B------:R-:W-:Y:S01]  /*28f0*/  FFMA R89, R89, UR28, -R125.reuse ;  /* 0x0000001c59597c23 */ /* 0x100fe2000800087d */
[----:B-1----:R-:W-:Y:S02]  /*2900*/  FMNMX R97, R97, R98, !PT ;  /* 0x0000006261617209 */ /* 0x002fe40007800000 */
[----:B------:R-:W-:Y:S01]  /*2910*/  FMUL R88, R88, 1.4426950216293334961 ;  /* 0x3fb8aa3b58587820 */ /* 0x000fe20000400000 */
[----:B------:R-:W-:Y:S01]  /*2920*/  FMUL R89, R89, 1.4426950216293334961 ;  /* 0x3fb8aa3b59597820 */ /* 0x000fe20000400000 */
[----:B------:R-:W-:Y:S01]  /*2930*/  FFMA R92, R92, UR28, -R125 ;  /* 0x0000001c5c5c7c23 */ /* 0x000fe2000800087d */
[----:B------:R-:W-:Y:S01]  /*2940*/  FMNMX R96, R97, R114, !PT ;  /* 0x0000007261607209 */ /* 0x000fe20007800000 */
[----:B------:R-:W-:Y:S01]  /*2950*/  FFMA R101, R101, UR28, -R129 ;  /* 0x0000001c65657c23 */ /* 0x000fe20008000881 */
[----:B------:R-:W-:Y:S01]  /*2960*/  FFMA R103, R103, UR28, -R124 ;  /* 0x0000001c67677c23 */ /* 0x000fe2000800087c */
[----:B------:R-:W-:Y:S01]  /*2970*/  FMUL R102, R102, 1.4426950216293334961 ;  /* 0x3fb8aa3b66667820 */ /* 0x000fe20000400000 */
[----:B------:R-:W-:Y:S01]  /*2980*/  FMUL R127, R127, 1.4426950216293334961 ;  /* 0x3fb8aa3b7f7f7820 */ /* 0x000fe20000400000 */
[----:B------:R-:W-:Y:S01]  /*2990*/  MUFU.EX2 R100, R100 ;  /* 0x0000006400647308 */ /* 0x000fe20000000800 */
[----:B------:R-:W-:Y:S01]  /*29a0*/  FMUL R92, R92, 1.4426950216293334961 ;  /* 0x3fb8aa3b5c5c7820 */ /* 0x000fe20000400000 */
[--C-:B------:R-:W-:Y:S01]  /*29b0*/  FFMA R90, R90, UR28, -R96.reuse ;  /* 0x0000001c5a5a7c23 */ /* 0x100fe20008000860 */
[----:B------:R-:W-:Y:S01]  /*29c0*/  FFMA R91, R91, UR28, -R96 ;  /* 0x0000001c5b5b7c23 */ /* 0x000fe20008000860 */
[----:B---3--:R-:W-:Y:S01]  /*29d0*/  STS.U16 [R117+UR7+0x8000], R134 ;  /* 0x0080008675007988 */ /* 0x008fe20008000407 */
[----:B------:R-:W-:Y:S01]  /*29e0*/  FMUL R101, R101, 1.4426950216293334961 ;  /* 0x3fb8aa3b65657820 */ /* 0x000fe20000400000 */
[----:B------:R-:W-:-:S02]  /*29f0*/  FMUL R103, R103, 1.4426950216293334961 ;  /* 0x3fb8aa3b67677820 */ /* 0x000fc40000400000 */
[----:B------:R-:W1:Y:S01]  /*2a00*/  MUFU.EX2 R99, R99 ;  /* 0x0000006300637308 */ /* 0x000e620000000800 */
[----:B----4-:R-:W-:Y:S04]  /*2a10*/  STS.U16 [R117+UR7+0x8200], R136 ;  /* 0x0082008875007988 */ /* 0x010fe80008000407 */
[----:B-----5:R-:W-:Y:S03]  /*2a20*/  STS.U16 [R117+UR7+0x8400], R138 ;  /* 0x0084008a75007988 */ /* 0x020fe60008000407 */
[----:B------:R-:W-:Y:S01]  /*2a30*/  MUFU.EX2 R120, R88 ;  /* 0x0000005800787308 */ /* 0x000fe20000000800 */
[----:B------:R-:W-:Y:S01]  /*2a40*/  STS.U16 [R117+UR7+0x8600], R140 ;  /* 0x0086008c75007988 */ /* 0x000fe20008000407 */
[----:B------:R-:W-:Y:S01]  /*2a50*/  FFMA R93, R93, UR28, -R125 ;  /* 0x0000001c5d5d7c23 */ /* 0x000fe2000800087d */
[----:B------:R2:W-:Y:S06]  /*2a60*/  MEMBAR.ALL.CTA ;  /* 0x0000000000007992 */ /* 0x0005ec0000008000 */
[----:B--2---:R-:W2:Y:S01]  /*2a70*/  FENCE.VIEW.ASYNC.S ;  /* 0x00000000000073c6 */ /* 0x004ea20000000000 */
[----:B------:R0:W-:Y:S01]  /*2a80*/  MUFU.EX2 R123, R89 ;  /* 0x00000059007b7308 */ /* 0x0001e20000000800 */
[----:B------:R-:W-:Y:S01]  /*2a90*/  FMUL R90, R90, 1.4426950216293334961 ;  /* 0x3fb8aa3b5a5a7820 */ /* 0x000fe20000400000 */
[----:B------:R-:W-:Y:S01]  /*2aa0*/  FMUL R91, R91, 1.4426950216293334961 ;  /* 0x3fb8aa3b5b5b7820 */ /* 0x000fe20000400000 */
[----:B------:R-:W-:-:S05]  /*2ab0*/  FFMA R94, R94, UR28, -R96 ;  /* 0x0000001c5e5e7c23 */ /* 0x000fca0008000860 */
[----:B------:R-:W-:Y:S01]  /*2ac0*/  MUFU.EX2 R132, R127 ;  /* 0x0000007f00847308 */ /* 0x000fe20000000800 */
[----:B0-----:R-:W-:Y:S01]  /*2ad0*/  FADD R89, R121, R126 ;  /* 0x0000007e79597221 */ /* 0x001fe20000000000 */
[----:B------:R-:W-:-:S06]  /*2ae0*/  FMUL R93, R93, 1.4426950216293334961 ;  /* 0x3fb8aa3b5d5d7820 */ /* 0x000fcc0000400000 */
[----:B------:R-:W0:Y:S01]  /*2af0*/  MUFU.EX2 R102, R102 ;  /* 0x0000006600667308 */ /* 0x000e220000000800 */
[----:B------:R-:W-:-:S07]  /*2b00*/  FMUL R94, R94, 1.4426950216293334961 ;  /* 0x3fb8aa3b5e5e7820 */ /* 0x000fce0000400000 */
[----:B------:R-:W3:Y:S08]  /*2b10*/  MUFU.EX2 R127, R92 ;  /* 0x0000005c007f7308 */ /* 0x000ef00000000800 */
[----:B------:R-:W4:Y:S08]  /*2b20*/  MUFU.EX2 R101, R101 ;  /* 0x0000006500657308 */ /* 0x000f300000000800 */
[----:B------:R-:W5:Y:S08]  /*2b30*/  MUFU.EX2 R103, R103 ;  /* 0x0000006700677308 */ /* 0x000f700000000800 */
[----:B------:R1:W-:Y:S08]  /*2b40*/  MUFU.EX2 R97, R90 ;  /* 0x0000005a00617308 */ /* 0x0003f00000000800 */
[----:B------:R2:W5:Y:S01]  /*2b50*/  MUFU.EX2 R98, R91 ;  /* 0x0000005b00627308 */ /* 0x0005620000000800 */
[----:B-1----:R-:W-:Y:S01]  /*2b60*/  FADD R90, R122, R89 ;  /* 0x000000597a5a7221 */ /* 0x002fe20000000000 */
[----:B------:R-:W-:Y:S01]  /*2b70*/  FADD R89, -R124, R119 ;  /* 0x000000777c597221 */ /* 0x000fe20000000100 */
[----:B------:R-:W-:-:S05]  /*2b80*/  FFMA R95, R95, UR28, -R96 ;  /* 0x0000001c5f5f7c23 */ /* 0x000fca0008000860 */
[----:B------:R1:W-:Y:S01]  /*2b90*/  MUFU.EX2 R128, R93 ;  /* 0x0000005d00807308 */ /* 0x0003e20000000800 */
[----:B--2---:R-:W-:Y:S01]  /*2ba0*/  FADD R91, R100, R99 ;  /* 0x00000063645b7221 */ /* 0x004fe20000000000 */
[----:B------:R-:W-:-:S06]  /*2bb0*/  F2FP.F16.F32.PACK_AB R88, R126, R121 ;  /* 0x000000797e58723e */ /* 0x000fcc00000000ff */
[----:B------:R2:W5:Y:S01]  /*2bc0*/  MUFU.EX2 R130, R94 ;  /* 0x0000005e00827308 */ /* 0x0005620000000800 */
[----:B-1----:R-:W-:Y:S01]  /*2bd0*/  FADD R93, -R125, R118 ;  /* 0x000000767d5d7221 */ /* 0x002fe20000000100 */
[----:B0-----:R-:W-:Y:S01]  /*2be0*/  FADD R92, R102, R91 ;  /* 0x0000005b665c7221 */ /* 0x001fe20000000000 */
[----:B------:R-:W-:Y:S01]  /*2bf0*/  FMUL R95, R95, 1.4426950216293334961 ;  /* 0x3fb8aa3b5f5f7820 */ /* 0x000fe20000400000 */
[----:B--2---:R-:W-:Y:S01]  /*2c00*/  FMUL R94, R89, 1.4426950216293334961 ;  /* 0x3fb8aa3b595e7820 */ /* 0x004fe20000400000 */
[----:B------:R-:W-:Y:S01]  /*2c10*/  F2FP.F16.F32.PACK_AB R89, R99, R100 ;  /* 0x000000646359723e */ /* 0x000fe200000000ff */
[----:B------:R-:W-:Y:S01]  /*2c20*/  FADD R100, R120, R123 ;  /* 0x0000007b78647221 */ /* 0x000fe20000000000 */
[----:B------:R-:W-:Y:S01]  /*2c30*/  FMUL R99, R93, 1.4426950216293334961 ;  /* 0x3fb8aa3b5d637820 */ /* 0x000fe20000400000 */
[----:B------:R-:W-:Y:S02]  /*2c40*/  FADD R93, -R96, R114 ;  /* 0x00000072605d7221 */ /* 0x000fe40000000100 */
[----:B---3--:R-:W-:-:S02]  /*2c50*/  FADD R121, R127, R100 ;  /* 0x000000647f797221 */ /* 0x008fc40000000000 */
[----:B------:R-:W-:Y:S01]  /*2c60*/  FMUL R100, R93, 1.4426950216293334961 ;  /* 0x3fb8aa3b5d647820 */ /* 0x000fe20000400000 */
[----:B----4-:R-:W-:Y:S01]  /*2c70*/  FADD R119, R101, R90 ;  /* 0x0000005a65777221 */ /* 0x010fe20000000000 */
[C---:B-----5:R-:W-:Y:S01]  /*2c80*/  FADD R118, R103.reuse, R92 ;  /* 0x0000005c67767221 */ /* 0x060fe20000000000 */
[----:B------:R-:W-:Y:S01]  /*2c90*/  F2FP.F16.F32.PACK_AB R91, R103, R102 ;  /* 0x00000066675b723e */ /* 0x000fe200000000ff */
[----:B------:R-:W-:Y:S01]  /*2ca0*/  FADD R103, R97, R98 ;  /* 0x0000006261677221 */ /* 0x000fe20000000000 */
[----:B------:R-:W-:Y:S01]  /*2cb0*/  F2FP.F16.F32.PACK_AB R90, R101, R122 ;  /* 0x0000007a655a723e */ /* 0x000fe200000000ff */
[----:B------:R-:W-:Y:S01]  /*2cc0*/  MUFU.EX2 R102, R99 ;  /* 0x0000006300667308 */ /* 0x000fe20000000800 */
[----:B------:R-:W-:-:S07]  /*2cd0*/  F2FP.F16.F32.PACK_AB R93, R98, R97 ;  /* 0x00000061625d723e */ /* 0x000fce00000000ff */
[----:B------:R-:W0:Y:S08]  /*2ce0*/  MUFU.EX2 R101, R94 ;  /* 0x0000005e00657308 */ /* 0x000e300000000800 */
[----:B------:R-:W1:Y:S08]  /*2cf0*/  MUFU.EX2 R97, R100 ;  /* 0x0000006400617308 */ /* 0x000e700000000800 */
[----:B------:R-:W2:Y:S01]  /*2d00*/  MUFU.EX2 R95, R95 ;  /* 0x0000005f005f7308 */ /* 0x000ea20000000800 */
[----:B------:R-:W-:Y:S01]  /*2d10*/  FADD R114, R130, R103 ;  /* 0x0000006782727221 */ /* 0x000fe20000000000 */
[-C--:B------:R-:W-:Y:S01]  /*2d20*/  FMUL R56, R56, R132.reuse ;  /* 0x0000008438387220 */ /* 0x080fe20000400000 */
        /* <DEDUP_REMOVED lines=14> */
[----:B------:R-:W-:Y:S01]  /*2e10*/  FMUL R85, R85, R132 ;  /* 0x0000008455557220 */ /* 0x000fe20000400000 */
[-C--:B0-----:R-:W-:Y:S01]  /*2e20*/  FMUL R58, R58, R101.reuse ;  /* 0x000000653a3a7220 */ /* 0x081fe20000400000 */
        /* <DEDUP_REMOVED lines=31> */
[-C--:B-1----:R-:W-:Y:S01]  /*3020*/  FMUL R26, R26, R97.reuse ;  /* 0x000000611a1a7220 */ /* 0x082fe20000400000 */
        /* <DEDUP_REMOVED lines=15> */
[----:B--2---:R-:W-:Y:S01]  /*3120*/  FADD R114, R95, R114 ;  /* 0x000000725f727221 */ /* 0x004fe20000000000 */
[----:B------:R-:W-:-:S02]  /*3130*/  F2FP.F16.F32.PACK_AB R92, R123, R120 ;  /* 0x000000787b5c723e */ /* 0x000fc400000000ff */
[C---:B------:R-:W-:Y:S02]  /*3140*/  F2FP.F16.F32.PACK_AB R94, R128.reuse, R127 ;  /* 0x0000007f805e723e */ /* 0x040fe400000000ff */
[----:B------:R-:W-:Y:S01]  /*3150*/  F2FP.F16.F32.PACK_AB R95, R95, R130 ;  /* 0x000000825f5f723e */ /* 0x000fe200000000ff */
[----:B------:R-:W-:Y:S01]  /*3160*/  BAR.SYNC.DEFER_BLOCKING 0x0 ;  /* 0x0000000000007b1d */ /* 0x000fe20000010000 */
[----:B------:R-:W-:-:S05]  /*3170*/  FADD R121, R128, R121 ;  /* 0x0000007980797221 */ /* 0x000fca0000000000 */
[----:B------:R-:W-:-:S06]  /*3180*/  WARPGROUP.ARRIVE ;  /* 0x00000000000079c5 */ /* 0x000fcc0000000000 */
[----:B------:R-:W-:Y:S04]  /*3190*/  HGMMA.64x64x16.F32 R56, R88, gdesc[UR24], R56 ;  /* 0x00e0001858387df0 */ /* 0x000fe80008700838 */
[----:B------:R-:W-:Y:S01]  /*31a0*/  HGMMA.64x64x16.F32 R24, R92, gdesc[UR24], R24, gsb0 ;  /* 0x00e000185c187df0 */ /* 0x000fe20008000818 */
[----:B------:R-:W0:Y:S04]  /*31b0*/  SHFL.BFLY PT, R98, R119, 0x2, 0x1f ;  /* 0x0c401f0077627f89 */ /* 0x000e2800000e0000 */
[----:B------:R-:W1:Y:S04]  /*31c0*/  SHFL.BFLY PT, R99, R118, 0x2, 0x1f ;  /* 0x0c401f0076637f89 */ /* 0x000e6800000e0000 */
[----:B------:R-:W2:Y:S04]  /*31d0*/  SHFL.BFLY PT, R120, R121, 0x2, 0x1f ;  /* 0x0c401f0079787f89 */ /* 0x000ea800000e0000 */
[----:B------:R-:W3:Y:S01]  /*31e0*/  SHFL.BFLY PT, R103, R114, 0x2, 0x1f ;  /* 0x0c401f0072677f89 */ /* 0x000ee200000e0000 */
[----:B0-----:R-:W-:Y:S01]  /*31f0*/  FADD R98, R119, R98 ;  /* 0x0000006277627221 */ /* 0x001fe20000000000 */
[----:B-1----:R-:W-:Y:S01]  /*3200*/  FADD R100, R118, R99 ;  /* 0x0000006376647221 */ /* 0x002fe20000000000 */
[----:B--2---:R-:W-:Y:S01]  /*3210*/  FADD R120, R121, R120 ;  /* 0x0000007879787221 */ /* 0x004fe20000000000 */
[----:B---3--:R-:W-:-:S02]  /*3220*/  FADD R122, R114, R103 ;  /* 0x00000067727a7221 */ /* 0x008fc40000000000 */
[----:B------:R-:W0:Y:S04]  /*3230*/  SHFL.BFLY PT, R99, R98, 0x1, 0x1f ;  /* 0x0c201f0062637f89 */ /* 0x000e2800000e0000 */
[----:B------:R-:W1:Y:S04]  /*3240*/  SHFL.BFLY PT, R103, R100, 0x1, 0x1f ;  /* 0x0c201f0064677f89 */ /* 0x000e6800000e0000 */
[----:B------:R-:W2:Y:S04]  /*3250*/  SHFL.BFLY PT, R119, R120, 0x1, 0x1f ;  /* 0x0c201f0078777f89 */ /* 0x000ea800000e0000 */
[----:B------:R-:W3:Y:S01]  /*3260*/  SHFL.BFLY PT, R121, R122, 0x1, 0x1f ;  /* 0x0c201f007a797f89 */ /* 0x000ee200000e0000 */
[----:B------:R-:W-:-:S06]  /*3270*/  UIADD3 UR4, UR4, 0x10, URZ ;  /* 0x0000001004047890 */ /* 0x000fcc000fffe03f */
[----:B------:R-:W-:Y:S01]  /*3280*/  ISETP.LE.AND P0, PT, R106, UR4, PT ;  /* 0x000000046a007c0c */ /* 0x000fe2000bf03270 */
[----:B0-----:R-:W-:Y:S01]  /*3290*/  FADD R99, R98, R99 ;  /* 0x0000006362637221 */ /* 0x001fe20000000000 */
[----:B-1----:R-:W-:Y:S01]  /*32a0*/  FADD R118, R100, R103 ;  /* 0x0000006764767221 */ /* 0x002fe20000000000 */
[----:B--2---:R-:W-:Y:S01]  /*32b0*/  FADD R119, R120, R119 ;  /* 0x0000007778777221 */ /* 0x004fe20000000000 */
[----:B---3--:R-:W-:Y:S01]  /*32c0*/  FADD R114, R122, R121 ;  /* 0x000000797a727221 */ /* 0x008fe20000000000 */
[----:B------:R-:W-:Y:S01]  /*32d0*/  FFMA R111, R132, R111, R99 ;  /* 0x0000006f846f7223 */ /* 0x000fe20000000063 */
[----:B------:R-:W-:Y:S01]  /*32e0*/  FFMA R6, R101, R6, R118 ;  /* 0x0000000665067223 */ /* 0x000fe20000000076 */
[----:B------:R-:W-:Y:S02]  /*32f0*/  WARPGROUP.DEPBAR.LE gsb0, 0x0 ;  /* 0x00008000000079c5 */ /* 0x000fe40000010000 */
[----:B------:R-:W-:Y:S01]  /*3300*/  FFMA R109, R102, R109, R119 ;  /* 0x0000006d666d7223 */ /* 0x000fe20000000077 */
[----:B------:R-:W-:Y:S01]  /*3310*/  FFMA R112, R97, R112, R114 ;  /* 0x0000007061707223 */ /* 0x000fe20000000072 */
[----:B------:R-:W-:Y:S01]  /*3320*/  LEA R113, R9, R113, 0x4 ;  /* 0x0000007109717211 */ /* 0x000fe200078e20ff */
[--C-:B------:R-:W-:Y:S01]  /*3330*/  IMAD.MOV.U32 R98, RZ, RZ, R124.reuse ;  /* 0x000000ffff627224 */ /* 0x100fe200078e007c */
[----:B------:R-:W-:Y:S01]  /*3340*/  LEA R115, R7, R115, 0x4 ;  /* 0x0000007307737211 */ /* 0x000fe200078e20ff */
[----:B------:R-:W-:Y:S01]  /*3350*/  IMAD.MOV.U32 R119, RZ, RZ, R124 ;  /* 0x000000ffff777224 */ /* 0x000fe200078e007c */
[----:B------:R-:W-:-:S02]  /*3360*/  MOV R97, R125 ;  /* 0x0000007d00617202 */ /* 0x000fc40000000f00 */
[----:B------:R-:W-:Y:S02]  /*3370*/  MOV R99, R129 ;  /* 0x0000008100637202 */ /* 0x000fe40000000f00 */
[----:B------:R-:W-:Y:S02]  /*3380*/  MOV R114, R96 ;  /* 0x0000006000727202 */ /* 0x000fe40000000f00 */
[----:B------:R-:W-:Y:S02]  /*3390*/  MOV R118, R125 ;  /* 0x0000007d00767202 */ /* 0x000fe40000000f00 */
[----:B------:R-:W-:Y:S01]  /*33a0*/  MOV R128, R129 ;  /* 0x0000008100807202 */ /* 0x000fe20000000f00 */
[----:B------:R-:W-:Y:S06]  /*33b0*/  @!P0 BRA `(.L_x_1) ;  /* 0xffffffec00888947 */ /* 0x000fec000383ffff */
.L_x_0:
[----:B------:R-:W-:Y:S01]  /*33c0*/  FMUL R7, R54, 0.25 ;  /* 0x3e80000036077820 */ /* 0x000fe20000400000 */
[----:B------:R-:W-:Y:S01]  /*33d0*/  FSETP.GT.AND P3, PT, |R112|, 8.50705917302346158658e+37, PT ;  /* 0x7e8000007000780b */ /* 0x000fe20003f64200 */
[----:B------:R-:W-:Y:S01]  /*33e0*/  FMUL R9, R50, 0.25 ;  /* 0x3e80000032097820 */ /* 0x000fe20000400000 */
[----:B------:R-:W-:Y:S01]  /*33f0*/  FMUL R8, R55, 0.25 ;  /* 0x3e80000037087820 */ /* 0x000fe20000400000 */
[----:B------:R-:W-:Y:S01]  /*3400*/  FMUL R10, R51, 0.25 ;  /* 0x3e800000330a7820 */ /* 0x000fe20000400000 */
[----:B------:R-:W-:Y:S01]  /*3410*/  FSEL R23, R7, R54, P3 ;  /* 0x0000003607177208 */ /* 0x000fe20001800000 */
[----:B------:R-:W-:Y:S01]  /*3420*/  FMUL R7, R46, 0.25 ;  /* 0x3e8000002e077820 */ /* 0x000fe20000400000 */
[----:B------:R-:W-:Y:S01]  /*3430*/  FSEL R89, R9, R50, P3 ;  /* 0x0000003209597208 */ /* 0x000fe20001800000 */
[----:B------:R-:W-:Y:S01]  /*3440*/  FMUL R9, R42, 0.25 ;  /* 0x3e8000002a097820 */ /* 0x000fe20000400000 */
[----:B------:R-:W-:Y:S01]  /*3450*/  FSEL R55, R8, R55, P3 ;  /* 0x0000003708377208 */ /* 0x000fe20001800000 */
        /* <DEDUP_REMOVED lines=8> */
[----:B------:R-:W-:Y:S01]  /*34e0*/  MOV R22, R109 ;  /* 0x0000006d00167202 */ /* 0x000fe20000000f00 */
[----:B------:R-:W-:Y:S01]  /*34f0*/  IMAD.MOV.U32 R147, RZ, RZ, R111 ;  /* 0x000000ffff937224 */ /* 0x000fe200078e006f */
[----:B------:R-:W-:Y:S01]  /*3500*/  FSEL R47, R12, R47, P3 ;  /* 0x0000002f0c2f7208 */ /* 0x000fe20001800000 */
[----:B------:R-:W-:Y:S01]  /*3510*/  FMUL R12, R27, 0.25 ;  /* 0x3e8000001b0c7820 */ /* 0x000fe20000400000 */
[----:B------:R-:W-:Y:S01]  /*3520*/  FSEL R43, R8, R43, P3 ;  /* 0x0000002b082b7208 */ /* 0x000fe20001800000 */
[----:B------:R-:W-:Y:S01]  /*3530*/  FMUL R8, R35, 0.25 ;  /* 0x3e80000023087820 */ /* 0x000fe20000400000 */
[----:B------:R-:W-:Y:S01]  /*3540*/  FSEL R113, R7, R34, P3 ;  /* 0x0000002207717208 */ /* 0x000fe20001800000 */
[----:B------:R-:W-:Y:S01]  /*3550*/  FMUL R7, R52, 0.25 ;  /* 0x3e80000034077820 */ /* 0x000fe20000400000 */
[----:B------:R-:W-:Y:S01]  /*3560*/  FSEL R95, R10, R39, P3 ;  /* 0x000000270a5f7208 */ /* 0x000fe20001800000 */
[----:B------:R-:W-:Y:S01]  /*3570*/  FMUL R10, R31, 0.25 ;  /* 0x3e8000001f0a7820 */ /* 0x000fe20000400000 */
[----:B------:R-:W-:Y:S01]  /*3580*/  FSETP.GT.AND P1, PT, |R22|, 8.50705917302346158658e+37, PT ;  /* 0x7e8000001600780b */ /* 0x000fe20003f24200 */
[----:B------:R-:W-:Y:S01]  /*3590*/  FMUL R11, R38, 0.25 ;  /* 0x3e800000260b7820 */ /* 0x000fe20000400000 */
        /* <DEDUP_REMOVED lines=23> */
[----:B------:R-:W-:Y:S01]  /*3710*/  FMUL R6, R25, 0.25 ;  /* 0x3e80000019067820 */ /* 0x000fe20000400000 */
[----:B------:R-:W-:Y:S01]  /*3720*/  FSEL R115, R9, R32, P1 ;  /* 0x0000002009737208 */ /* 0x000fe20000800000 */
[----:B------:R-:W-:Y:S01]  /*3730*/  FMUL R9, R86, 0.25 ;  /* 0x3e80000056097820 */ /* 0x000fe20000400000 */
[----:B------:R-:W-:Y:S01]  /*3740*/  FSEL R109, R8, R33, P1 ;  /* 0x00000021086d7208 */ /* 0x000fe20000800000 */
[----:B------:R-:W-:Y:S01]  /*3750*/  FMUL R8, R87, 0.25 ;  /* 0x3e80000057087820 */ /* 0x000fe20000400000 */
[----:B------:R-:W-:Y:S01]  /*3760*/  FSETP.GT.AND P2, PT, |R50|, 8.50705917302346158658e+37, PT ;  /* 0x7e8000003200780b */ /* 0x000fe20003f44200 */
[----:B------:R-:W-:Y:S01]  /*3770*/  BAR.SYNC.DEFER_BLOCKING 0x0 ;  /* 0x0000000000007b1d */ /* 0x000fe20000010000 */
        /* <DEDUP_REMOVED lines=27> */
[----:B------:R-:W-:Y:S01]  /*3930*/  ULDC.64 UR4, c[0x0][0x270] ;  /* 0x00009c0000047ab9 */ /* 0x000fe20000000a00 */
        /* <DEDUP_REMOVED lines=35> */
[----:B------:R-:W-:Y:S01]  /*3b70*/  FMUL R7, R50, 8388608 ;  /* 0x4b00000032077820 */ /* 0x000fe20000400000 */
[----:B------:R-:W-:Y:S01]  /*3b80*/  FSEL R123, R11, R28, P1 ;  /* 0x0000001c0b7b7208 */ /* 0x000fe20000800000 */
[----:B------:R-:W-:Y:S01]  /*3b90*/  FMUL R11, R74, 0.25 ;  /* 0x3e8000004a0b7820 */ /* 0x000fe20000400000 */
[----:B------:R-:W-:Y:S01]  /*3ba0*/  FSEL R63, R10, R63, P2 ;  /* 0x0000003f0a3f7208 */ /* 0x000fe20001000000 */
[----:B------:R-:W-:Y:S01]  /*3bb0*/  FMUL R10, R65, 0.25 ;  /* 0x3e800000410a7820 */ /* 0x000fe20000400000 */
[----:B------:R-:W-:Y:S01]  /*3bc0*/  FSETP.GEU.AND P6, PT, R50, 1.175494350822287508e-38, PT ;  /* 0x008000003200780b */ /* 0x000fe20003fce000 */
[----:B------:R-:W-:Y:S01]  /*3bd0*/  UIMAD UR4, UR6, UR4, URZ ;  /* 0x00000004060472a4 */ /* 0x000fe2000f8e023f */
[----:B------:R-:W-:Y:S01]  /*3be0*/  FSEL R86, R6, R61, P0 ;  /* 0x0000003d06567208 */ /* 0x000fe20000000000 */
[----:B------:R-:W-:Y:S01]  /*3bf0*/  FMUL R6, R147, 8388608 ;  /* 0x4b00000093067820 */ /* 0x000fe20000400000 */
[----:B------:R-:W-:Y:S01]  /*3c00*/  FSEL R88, R9, R60, P0 ;  /* 0x0000003c09587208 */ /* 0x000fe20000000000 */
[----:B------:R-:W-:Y:S01]  /*3c10*/  FMUL R9, R22, 8388608 ;  /* 0x4b00000016097820 */ /* 0x000fe20000400000 */
[----:B------:R-:W-:Y:S01]  /*3c20*/  FSEL R70, R8, R57, P0 ;  /* 0x0000003908467208 */ /* 0x000fe20000000000 */
[----:B------:R-:W-:Y:S01]  /*3c30*/  USHF.L.U32 UR8, UR4, 0x1, URZ ;  /* 0x0000000104087899 */ /* 0x000fe2000800063f */
[----:B------:R-:W-:-:S02]  /*3c40*/  FSETP.GEU.AND P4, PT, R147, 1.175494350822287508e-38, PT ;  /* 0x008000009300780b */ /* 0x000fc40003f8e000 */
[----:B------:R-:W-:Y:S02]  /*3c50*/  FSETP.GEU.AND P5, PT, R22, 1.175494350822287508e-38, PT ;  /* 0x008000001600780b */ /* 0x000fe40003fae000 */
[----:B------:R-:W-:Y:S02]  /*3c60*/  FSEL R61, R7, R50, !P6 ;  /* 0x00000032073d7208 */ /* 0x000fe40007000000 */
[----:B------:R-:W-:Y:S02]  /*3c70*/  FSEL R8, RZ, -23, P6 ;  /* 0xc1b80000ff087808 */ /* 0x000fe40003000000 */
[----:B------:R-:W-:Y:S01]  /*3c80*/  FSEL R139, R11, R74, P2 ;  /* 0x0000004a0b8b7208 */ /* 0x000fe20001000000 */
[----:B------:R-:W-:Y:S01]  /*3c90*/  FMUL R11, R76, 0.25 ;  /* 0x3e8000004c0b7820 */ /* 0x000fe20000400000 */
[----:B------:R-:W-:Y:S02]  /*3ca0*/  FSETP.GEU.AND P6, PT, |R112|, 1.175494350822287508e-38, PT ;  /* 0x008000007000780b */ /* 0x000fe40003fce200 */
[----:B------:R-:W-:Y:S01]  /*3cb0*/  FSEL R74, R10, R65, P0 ;  /* 0x000000410a4a7208 */ /* 0x000fe20000000000 */
[----:B------:R-:W-:Y:S01]  /*3cc0*/  FMUL R10, R112, 8388608 ;  /* 0x4b000000700a7820 */ /* 0x000fe20000400000 */
[----:B------:R-:W-:-:S02]  /*3cd0*/  FSEL R57, R6, R147, !P4 ;  /* 0x0000009306397208 */ /* 0x000fc40006000000 */
[----:B------:R-:W-:Y:S02]  /*3ce0*/  FSEL R65, R9, R22, !P5 ;  /* 0x0000001609417208 */ /* 0x000fe40006800000 */
[----:B------:R-:W-:Y:S02]  /*3cf0*/  FSEL R6, RZ, -23, P4 ;  /* 0xc1b80000ff067808 */ /* 0x000fe40002000000 */
[----:B------:R-:W-:Y:S02]  /*3d00*/  IADD3 R9, R61, -0x3f3504f3, RZ ;  /* 0xc0cafb0d3d097810 */ /* 0x000fe40007ffe0ff */
[----:B------:R-:W-:Y:S01]  /*3d10*/  FSETP.GEU.AND P4, PT, R112, 1.175494350822287508e-38, PT ;  /* 0x008000007000780b */ /* 0x000fe20003f8e000 */
[----:B------:R-:W-:Y:S01]  /*3d20*/  @!P6 FMUL R23, R23, 16777216 ;  /* 0x4b8000001717e820 */ /* 0x000fe20000400000 */
[----:B------:R-:W-:Y:S01]  /*3d30*/  LOP3.LUT R14, R9, 0xff800000, RZ, 0xc0, !PT ;  /* 0xff800000090e7812 */ /* 0x000fe200078ec0ff */
[----:B------:R-:W-:Y:S01]  /*3d40*/  @!P6 FMUL R55, R55, 16777216 ;  /* 0x4b8000003737e820 */ /* 0x000fe20000400000 */
[----:B------:R-:W-:Y:S01]  /*3d50*/  FSEL R94, R10, R112, !P4 ;  /* 0x000000700a5e7208 */ /* 0x000fe20006000000 */
[----:B------:R-:W-:Y:S01]  /*3d60*/  @P3 FMUL R112, R112, 0.25 ;  /* 0x3e80000070703820 */ /* 0x000fe20000400000 */
[----:B------:R-:W-:Y:S01]  /*3d70*/  I2FP.F32.S32 R9, R14 ;  /* 0x0000000e00097245 */ /* 0x000fe20000201400 */
[----:B------:R-:W-:Y:S01]  /*3d80*/  @!P6 FMUL R51, R51, 16777216 ;  /* 0x4b8000003333e820 */ /* 0x000fe20000400000 */
[----:B------:R-:W-:Y:S01]  /*3d90*/  FSEL R76, R11, R76, P0 ;  /* 0x0000004c0b4c7208 */ /* 0x000fe20000000000 */
[----:B------:R-:W-:Y:S01]  /*3da0*/  @!P6 FMUL R112, R112, 16777216 ;  /* 0x4b8000007070e820 */ /* 0x000fe20000400000 */
[----:B------:R-:W-:Y:S01]  /*3db0*/  FMUL R11, R56, 0.25 ;  /* 0x3e800000380b7820 */ /* 0x000fe20000400000 */
[----:B------:R-:W-:Y:S01]  /*3dc0*/  FFMA.FTZ R15, R9, 1.1920928955078125e-07, R8 ;  /* 0x34000000090f7823 */ /* 0x000fe20000010008 */
[----:B------:R-:W-:Y:S01]  /*3dd0*/  FSETP.GEU.AND P3, PT, |R22|, 1.175494350822287508e-38, PT ;  /* 0x008000001600780b */ /* 0x000fe20003f6e200 */
[----:B------:R-:W0:Y:S01]  /*3de0*/  MUFU.RCP R8, R112 ;  /* 0x0000007000087308 */ /* 0x000e220000001000 */
[----:B------:R-:W-:Y:S01]  /*3df0*/  IADD3 R7, R57, -0x3f3504f3, RZ ;  /* 0xc0cafb0d39077810 */ /* 0x000fe20007ffe0ff */
[----:B------:R-:W-:Y:S01]  /*3e00*/  VIADD R13, R94, 0xc0cafb0d ;  /* 0xc0cafb0d5e0d7836 */ /* 0x000fe20000000000 */
[----:B------:R-:W-:Y:S01]  /*3e10*/  FSEL R82, R11, R56, P0 ;  /* 0x000000380b527208 */ /* 0x000fe20000000000 */
[----:B------:R-:W-:Y:S01]  /*3e20*/  @P1 FMUL R22, R22, 0.25 ;  /* 0x3e80000016161820 */ /* 0x000fe20000400000 */
[----:B------:R-:W-:Y:S01]  /*3e30*/  IADD3 R11, R65, -0x3f3504f3, RZ ;  /* 0xc0cafb0d410b7810 */ /* 0x000fe20007ffe0ff */
[----:B------:R-:W-:Y:S01]  /*3e40*/  @!P6 FMUL R89, R89, 16777216 ;  /* 0x4b8000005959e820 */ /* 0x000fe20000400000 */
[----:B------:R-:W-:Y:S01]  /*3e50*/  FSEL R37, R12, R37, P1 ;  /* 0x000000250c257208 */ /* 0x000fe20000800000 */
[----:B------:R-:W-:Y:S01]  /*3e60*/  @!P6 FMUL R47, R47, 16777216 ;  /* 0x4b8000002f2fe820 */ /* 0x000fe20000400000 */
[----:B------:R-:W-:Y:S01]  /*3e70*/  LOP3.LUT R12, R7, 0xff800000, RZ, 0xc0, !PT ;  /* 0xff800000070c7812 */ /* 0x000fe200078ec0ff */
[----:B------:R-:W-:Y:S01]  /*3e80*/  @!P6 FMUL R91, R91, 16777216 ;  /* 0x4b8000005b5be820 */ /* 0x000fe20000400000 */
[----:B------:R-:W-:Y:S01]  /*3e90*/  LOP3.LUT R16, R11, 0xff800000, RZ, 0xc0, !PT ;  /* 0xff8000000b107812 */ /* 0x000fe200078ec0ff */
[----:B------:R-:W-:Y:S01]  /*3ea0*/  @!P6 FMUL R43, R43, 16777216 ;  /* 0x4b8000002b2be820 */ /* 0x000fe20000400000 */
[----:B------:R-:W-:Y:S01]  /*3eb0*/  I2FP.F32.S32 R7, R12 ;  /* 0x0000000c00077245 */ /* 0x000fe20000201400 */
[----:B------:R-:W-:Y:S01]  /*3ec0*/  @!P6 FMUL R93, R93, 16777216 ;  /* 0x4b8000005d5de820 */ /* 0x000fe20000400000 */
[----:B------:R-:W-:Y:S01]  /*3ed0*/  FSEL R10, RZ, -23, P5 ;  /* 0xc1b80000ff0a7808 */ /* 0x000fe20002800000 */
[----:B------:R-:W-:Y:S01]  /*3ee0*/  @!P6 FMUL R95, R95, 16777216 ;  /* 0x4b8000005f5fe820 */ /* 0x000fe20000400000 */
[----:B------:R-:W-:Y:S01]  /*3ef0*/  I2FP.F32.S32 R11, R16 ;  /* 0x00000010000b7245 */ /* 0x000fe20000201400 */
[----:B------:R-:W-:Y:S01]  /*3f00*/  @!P6 FMUL R101, R101, 16777216 ;  /* 0x4b8000006565e820 */ /* 0x000fe20000400000 */
[----:B------:R-:W-:Y:S01]  /*3f10*/  @!P6 FMUL R105, R105, 16777216 ;  /* 0x4b8000006969e820 */ /* 0x000fe20000400000 */
[----:B------:R-:W-:Y:S01]  /*3f20*/  @!P6 FMUL R113, R113, 16777216 ;  /* 0x4b8000007171e820 */ /* 0x000fe20000400000 */
[----:B------:R-:W-:Y:S01]  /*3f30*/  @!P6 FMUL R117, R117, 16777216 ;  /* 0x4b8000007575e820 */ /* 0x000fe20000400000 */
[----:B------:R-:W-:Y:S01]  /*3f40*/  @!P6 FMUL R119, R119, 16777216 ;  /* 0x4b8000007777e820 */ /* 0x000fe20000400000 */
[----:B------:R-:W-:Y:S01]  /*3f50*/  @!P6 FMUL R125, R125, 16777216 ;  /* 0x4b8000007d7de820 */ /* 0x000fe20000400000 */
[----:B------:R-:W-:Y:S01]  /*3f60*/  @!P6 FMUL R127, R127, 16777216 ;  /* 0x4b8000007f7fe820 */ /* 0x000fe20000400000 */
[----:B------:R-:W-:Y:S01]  /*3f70*/  LOP3.LUT R19, R13, 0xff800000, RZ, 0xc0, !PT ;  /* 0xff8000000d137812 */ /* 0x000fe200078ec0ff */
[----:B------:R-:W-:Y:S01]  /*3f80*/  @!P3 FMUL R22, R22, 16777216 ;  /* 0x4b8000001616b820 */ /* 0x000fe20000400000 */
[----:B------:R-:W-:Y:S01]  /*3f90*/  FFMA.FTZ R13, R7, 1.1920928955078125e-07, R6 ;  /* 0x34000000070d7823 */ /* 0x000fe20000010006 */
[----:B------:R-:W-:Y:S01]  /*3fa0*/  FFMA.FTZ R17, R11, 1.1920928955078125e-07, R10 ;  /* 0x340000000b117823 */ /* 0x000fe2000001000a */
[C---:B0-----:R-:W-:Y:S01]  /*3fb0*/  FMUL R7, R8.reuse, R23 ;  /* 0x0000001708077220 */ /* 0x041fe20000400000 */
[C---:B------:R-:W-:Y:S01]  /*3fc0*/  FMUL R6, R8.reuse, R55 ;  /* 0x0000003708067220 */ /* 0x040fe20000400000 */
        /* <DEDUP_REMOVED lines=13> */
[----:B------:R-:W-:Y:S01]  /*40a0*/  FMUL R36, R8, R127 ;  /* 0x0000007f08247220 */ /* 0x000fe20000400000 */
[C---:B------:R-:W-:Y:S01]  /*40b0*/  FSETP.GEU.AND P1, PT, |R50|.reuse, 1.175494350822287508e-38, PT ;  /* 0x008000003200780b */ /* 0x040fe20003f2e200 */
[----:B------:R-:W0:Y:S01]  /*40c0*/  MUFU.RCP R8, R22 ;  /* 0x0000001600087308 */ /* 0x000e220000001000 */
[----:B------:R-:W-:Y:S01]  /*40d0*/  @P2 FMUL R50, R50, 0.25 ;  /* 0x3e80000032322820 */ /* 0x000fe20000400000 */
[C---:B------:R-:W-:Y:S01]  /*40e0*/  FSETP.GEU.AND P2, PT, |R147|.reuse, 1.175494350822287508e-38, PT ;  /* 0x008000009300780b */ /* 0x040fe20003f4e200 */
[----:B------:R-:W-:Y:S01]  /*40f0*/  @P0 FMUL R147, R147, 0.25 ;  /* 0x3e80000093930820 */ /* 0x000fe20000400000 */
        /* <DEDUP_REMOVED lines=37> */
[----:B------:R-:W0:Y:S01]  /*4350*/  MUFU.RCP R21, R147 ;  /* 0x0000009300157308 */ /* 0x000e220000001000 */
[----:B------:R-:W-:Y:S01]  /*4360*/  @!P1 FMUL R59, R59, 16777216 ;  /* 0x4b8000003b3b9820 */ /* 0x000fe20000400000 */
[----:B------:R-:W-:Y:S01]  /*4370*/  @!P1 FMUL R145, R145, 16777216 ;  /* 0x4b80000091919820 */ /* 0x000fe20000400000 */
[----:B------:R-:W-:Y:S01]  /*4380*/  @!P2 FMUL R70, R70, 16777216 ;  /* 0x4b8000004646a820 */ /* 0x000fe20000400000 */
[----:B------:R-:W-:Y:S01]  /*4390*/  @!P2 FMUL R82, R82, 16777216 ;  /* 0x4b8000005252a820 */ /* 0x000fe20000400000 */
[----:B------:R-:W-:Y:S01]  /*43a0*/  @!P1 FMUL R87, R87, 16777216 ;  /* 0x4b80000057579820 */ /* 0x000fe20000400000 */
[----:B------:R-:W-:Y:S01]  /*43b0*/  @!P1 FMUL R133, R133, 16777216 ;  /* 0x4b80000085859820 */ /* 0x000fe20000400000 */
[----:B------:R-:W-:Y:S01]  /*43c0*/  @!P1 FMUL R83, R83, 16777216 ;  /* 0x4b80000053539820 */ /* 0x000fe20000400000 */
[----:B------:R-:W1:Y:S01]  /*43d0*/  MUFU.RCP R8, R50 ;  /* 0x0000003200087308 */ /* 0x000e620000001000 */
        /* <DEDUP_REMOVED lines=11> */
[C---:B0-----:R-:W-:Y:S01]  /*4490*/  FMUL R27, R21.reuse, R70 ;  /* 0x00000046151b7220 */ /* 0x041fe20000400000 */
[----:B------:R-:W-:Y:S01]  /*44a0*/  FMUL R92, R21, R82 ;  /* 0x00000052155c7220 */ /* 0x000fe20000400000 */
[----:B------:R-:W-:Y:S01]  /*44b0*/  LEA R110, R110, UR7, 0x4 ;  /* 0x000000076e6e7c11 */ /* 0x000fe2000f8e20ff */
[----:B------:R-:W-:Y:S01]  /*44c0*/  @!P2 FMUL R38, R38, 16777216 ;  /* 0x4b8000002626a820 */ /* 0x000fe20000400000 */
[----:B------:R-:W-:Y:S01]  /*44d0*/  @!P2 FMUL R84, R84, 16777216 ;  /* 0x4b8000005454a820 */ /* 0x000fe20000400000 */
[C---:B-1----:R-:W-:Y:S01]  /*44e0*/  FMUL R9, R8.reuse, R59 ;  /* 0x0000003b08097220 */ /* 0x042fe20000400000 */
        /* <DEDUP_REMOVED lines=27> */
[----:B------:R-:W-:Y:S01]  /*46a0*/  IADD3 R107, R107, R110, R108 ;  /* 0x0000006e6b6b7210 */ /* 0x000fe20007ffe06c */
[----:B------:R-:W-:Y:S01]  /*46b0*/  IMAD.IADD R16, R65, 0x1, -R16 ;  /* 0x0000000141107824 */ /* 0x000fe200078e0a10 */
[----:B------:R-:W-:Y:S01]  /*46c0*/  F2FP.F16.F32.PACK_AB R8, R27, R92 ;  /* 0x0000005c1b08723e */ /* 0x000fe200000000ff */
[----:B------:R-:W-:Y:S01]  /*46d0*/  FMUL R35, R21, R38 ;  /* 0x0000002615237220 */ /* 0x000fe20000400000 */
[----:B------:R-:W-:Y:S01]  /*46e0*/  F2FP.F16.F32.PACK_AB R9, R9, R90 ;  /* 0x0000005a0909723e */ /* 0x000fe200000000ff */
[C---:B------:R-:W-:Y:S01]  /*46f0*/  FMUL R84, R21.reuse, R84 ;  /* 0x0000005415547220 */ /* 0x040fe20000400000 */
[----:B------:R-:W-:Y:S01]  /*4700*/  F2FP.F16.F32.PACK_AB R10, R10, R131 ;  /* 0x000000830a0a723e */ /* 0x000fe200000000ff */
[----:B------:R-:W-:Y:S01]  /*4710*/  FMUL R54, R21, R54 ;  /* 0x0000003615367220 */ /* 0x000fe20000400000 */
[----:B------:R-:W-:Y:S01]  /*4720*/  F2FP.F16.F32.PACK_AB R11, R11, R36 ;  /* 0x000000240b0b723e */ /* 0x000fe200000000ff */
[----:B------:R-:W-:Y:S01]  /*4730*/  FMUL R31, R21, R80 ;  /* 0x00000050151f7220 */ /* 0x000fe20000400000 */
[----:B------:R-:W-:Y:S01]  /*4740*/  IADD3 R12, R57, -R12, RZ ;  /* 0x8000000c390c7210 */ /* 0x000fe20007ffe0ff */
[----:B------:R-:W-:Y:S01]  /*4750*/  FMUL R58, R21, R58 ;  /* 0x0000003a153a7220 */ /* 0x000fe20000400000 */
[----:B------:R-:W-:Y:S01]  /*4760*/  IADD3 R14, R61, -R14, RZ ;  /* 0x8000000e3d0e7210 */ /* 0x000fe20007ffe0ff */
[C---:B------:R-:W-:Y:S01]  /*4770*/  FMUL R27, R21.reuse, R76 ;  /* 0x0000004c151b7220 */ /* 0x040fe20000400000 */
[----:B------:R-:W-:Y:S01]  /*4780*/  IADD3 R19, R94, -R19, RZ ;  /* 0x800000135e137210 */ /* 0x000fe20007ffe0ff */
        /* <DEDUP_REMOVED lines=8> */
[----:B------:R-:W-:Y:S01]  /*4810*/  MOV R21, 0x3dc6b27f ;  /* 0x3dc6b27f00157802 */ /* 0x000fe20000000f00 */
[----:B------:R0:W-:Y:S01]  /*4820*/  STSM.16.M88.4 [R107], R8 ;  /* 0x000000086b007844 */ /* 0x0001e20000000200 */
[----:B------:R-:W-:Y:S01]  /*4830*/  FADD R12, R12, -1 ;  /* 0xbf8000000c0c7421 */ /* 0x000fe20000000000 */
[----:B------:R-:W-:Y:S01]  /*4840*/  FADD R14, R14, -1 ;  /* 0xbf8000000e0e7421 */ /* 0x000fe20000000000 */
[----:B------:R-:W-:Y:S01]  /*4850*/  FADD R16, R16, -1 ;  /* 0xbf80000010107421 */ /* 0x000fe20000000000 */
[----:B------:R-:W-:Y:S01]  /*4860*/  ISETP.GE.U32.AND P2, PT, R57, 0x7f800000, PT ;  /* 0x7f8000003900780c */ /* 0x000fe20003f46070 */
[----:B------:R-:W1:Y:S01]  /*4870*/  LDC R101, c[0x0][0x278] ;  /* 0x00009e00ff657b82 */ /* 0x000e620000000800 */
[----:B------:R-:W-:-:S02]  /*4880*/  ISETP.GE.U32.AND P3, PT, R61, 0x7f800000, PT ;  /* 0x7f8000003d00780c */ /* 0x000fc40003f66070 */
[----:B------:R-:W-:Y:S02]  /*4890*/  ISETP.GE.U32.AND P1, PT, R94, 0x7f800000, PT ;  /* 0x7f8000005e00780c */ /* 0x000fe40003f26070 */
[----:B------:R-:W-:Y:S02]  /*48a0*/  LEA R3, R3, UR7, 0x4 ;  /* 0x0000000703037c11 */ /* 0x000fe4000f8e20ff */
[----:B------:R-:W-:Y:S02]  /*48b0*/  ISETP.GE.U32.AND P4, PT, R65, 0x7f800000, PT ;  /* 0x7f8000004100780c */ /* 0x000fe40003f86070 */
[----:B------:R-:W-:Y:S01]  /*48c0*/  F2FP.F16.F32.PACK_AB R22, R22, R115 ;  /* 0x000000731616723e */ /* 0x000fe200000000ff */
[----:B0-----:R-:W-:Y:S01]  /*48d0*/  FADD R8, R19, -1 ;  /* 0xbf80000013087421 */ /* 0x001fe20000000000 */
[-C--:B------:R-:W-:Y:S01]  /*48e0*/  FFMA.FTZ R9, R12, R21.reuse, -0.16845393180847167969 ;  /* 0xbe2c7f300c097423 */ /* 0x080fe20000010015 */
[-C--:B------:R-:W-:Y:S01]  /*48f0*/  FFMA.FTZ R11, R14, R21.reuse, -0.16845393180847167969 ;  /* 0xbe2c7f300e0b7423 */ /* 0x080fe20000010015 */
[-C--:B------:R-:W-:Y:S01]  /*4900*/  FFMA.FTZ R19, R16, R21.reuse, -0.16845393180847167969 ;  /* 0xbe2c7f3010137423 */ /* 0x080fe20000010015 */
[----:B------:R-:W-:Y:S01]  /*4910*/  FFMA.FTZ R21, R8, R21, -0.16845393180847167969 ;  /* 0xbe2c7f3008157423 */ /* 0x000fe20000010015 */
[----:B------:R-:W-:Y:S01]  /*4920*/  FFMA.FTZ R9, R12, R9, 0.1716887056827545166 ;  /* 0x3e2fcf2a0c097423 */ /* 0x000fe20000010009 */
[----:B------:R-:W-:Y:S01]  /*4930*/  FFMA.FTZ R11, R14, R11, 0.1716887056827545166 ;  /* 0x3e2fcf2a0e0b7423 */ /* 0x000fe2000001000b */
[----:B------:R-:W-:Y:S01]  /*4940*/  FFMA.FTZ R19, R16, R19, 0.1716887056827545166 ;  /* 0x3e2fcf2a10137423 */ /* 0x000fe20000010013 */
[----:B------:R-:W-:Y:S01]  /*4950*/  FFMA.FTZ R21, R8, R21, 0.1716887056827545166 ;  /* 0x3e2fcf2a08157423 */ /* 0x000fe20000010015 */
[----:B------:R-:W-:Y:S01]  /*4960*/  FFMA.FTZ R9, R12, R9, -0.17900948226451873779 ;  /* 0xbe374e430c097423 */ /* 0x000fe20000010009 */
[----:B------:R-:W-:Y:S01]  /*4970*/  FFMA.FTZ R11, R14, R11, -0.17900948226451873779 ;  /* 0xbe374e430e0b7423 */ /* 0x000fe2000001000b */
[----:B------:R-:W-:Y:S01]  /*4980*/  FFMA.FTZ R19, R16, R19, -0.17900948226451873779 ;  /* 0xbe374e4310137423 */ /* 0x000fe20000010013 */
[----:B------:R-:W-:Y:S01]  /*4990*/  FFMA.FTZ R21, R8, R21, -0.17900948226451873779 ;  /* 0xbe374e4308157423 */ /* 0x000fe20000010015 */
[----:B------:R-:W-:Y:S01]  /*49a0*/  FFMA.FTZ R9, R12, R9, 0.20512372255325317383 ;  /* 0x3e520bf40c097423 */ /* 0x000fe20000010009 */
[----:B------:R-:W-:Y:S01]  /*49b0*/  FFMA.FTZ R11, R14, R11, 0.20512372255325317383 ;  /* 0x3e520bf40e0b7423 */ /* 0x000fe2000001000b */
[----:B------:R-:W-:Y:S01]  /*49c0*/  FFMA.FTZ R19, R16, R19, 0.20512372255325317383 ;  /* 0x3e520bf410137423 */ /* 0x000fe20000010013 */
[----:B------:R-:W-:Y:S01]  /*49d0*/  FFMA.FTZ R21, R8, R21, 0.20512372255325317383 ;  /* 0x3e520bf408157423 */ /* 0x000fe20000010015 */
[----:B------:R-:W-:Y:S01]  /*49e0*/  FFMA.FTZ R9, R12, R9, -0.24046532809734344482 ;  /* 0xbe763c8b0c097423 */ /* 0x000fe20000010009 */
[----:B------:R-:W-:Y:S01]  /*49f0*/  FFMA.FTZ R11, R14, R11, -0.24046532809734344482 ;  /* 0xbe763c8b0e0b7423 */ /* 0x000fe2000001000b */
[----:B------:R-:W-:Y:S01]  /*4a00*/  FFMA.FTZ R19, R16, R19, -0.24046532809734344482 ;  /* 0xbe763c8b10137423 */ /* 0x000fe20000010013 */
[----:B------:R-:W-:Y:S01]  /*4a10*/  FFMA.FTZ R21, R8, R21, -0.24046532809734344482 ;  /* 0xbe763c8b08157423 */ /* 0x000fe20000010015 */
[----:B------:R-:W-:Y:S01]  /*4a20*/  FFMA.FTZ R9, R12, R9, 0.28857114911079406738 ;  /* 0x3e93bf990c097423 */ /* 0x000fe20000010009 */
[----:B------:R-:W-:Y:S01]  /*4a30*/  FFMA.FTZ R11, R14, R11, 0.28857114911079406738 ;  /* 0x3e93bf990e0b7423 */ /* 0x000fe2000001000b */
[----:B------:R-:W-:Y:S01]  /*4a40*/  FFMA.FTZ R19, R16, R19, 0.28857114911079406738 ;  /* 0x3e93bf9910137423 */ /* 0x000fe20000010013 */
[----:B------:R-:W-:Y:S01]  /*4a50*/  FFMA.FTZ R21, R8, R21, 0.28857114911079406738 ;  /* 0x3e93bf9908157423 */ /* 0x000fe20000010015 */
[----:B------:R-:W-:Y:S01]  /*4a60*/  FFMA.FTZ R9, R12, R9, -0.36067417263984680176 ;  /* 0xbeb8aa490c097423 */ /* 0x000fe20000010009 */
[----:B------:R-:W-:Y:S01]  /*4a70*/  FFMA.FTZ R11, R14, R11, -0.36067417263984680176 ;  /* 0xbeb8aa490e0b7423 */ /* 0x000fe2000001000b */
[----:B------:R-:W-:Y:S01]  /*4a80*/  @P3 MOV R10, 0x7f800000 ;  /* 0x7f800000000a3802 */ /* 0x000fe20000000f00 */
[----:B------:R-:W-:Y:S01]  /*4a90*/  FFMA.FTZ R21, R8, R21, -0.36067417263984680176 ;  /* 0xbeb8aa4908157423 */ /* 0x000fe20000010015 */
[----:B------:R-:W-:Y:S01]  /*4aa0*/  FFMA.FTZ R9, R12, R9, 0.48089820146560668945 ;  /* 0x3ef6384a0c097423 */ /* 0x000fe20000010009 */
[----:B------:R-:W-:Y:S01]  /*4ab0*/  FFMA.FTZ R11, R14, R11, 0.48089820146560668945 ;  /* 0x3ef6384a0e0b7423 */ /* 0x000fe2000001000b */
[----:B------:R-:W-:Y:S01]  /*4ac0*/  FFMA.FTZ R19, R16, R19, -0.36067417263984680176 ;  /* 0xbeb8aa4910137423 */ /* 0x000fe20000010013 */
[----:B------:R-:W-:Y:S01]  /*4ad0*/  FFMA.FTZ R21, R8, R21, 0.48089820146560668945 ;  /* 0x3ef6384a08157423 */ /* 0x000fe20000010015 */
[----:B------:R-:W-:Y:S01]  /*4ae0*/  FFMA.FTZ R9, R12, R9, -0.72134751081466674805 ;  /* 0xbf38aa3b0c097423 */ /* 0x000fe20000010009 */
[----:B------:R-:W-:Y:S01]  /*4af0*/  FFMA.FTZ R11, R14, R11, -0.72134751081466674805 ;  /* 0xbf38aa3b0e0b7423 */ /* 0x000fe2000001000b */
[----:B------:R-:W-:Y:S01]  /*4b00*/  FFMA.FTZ R19, R16, R19, 0.48089820146560668945 ;  /* 0x3ef6384a10137423 */ /* 0x000fe20000010013 */
[----:B------:R-:W-:Y:S01]  /*4b10*/  FFMA.FTZ R21, R8, R21, -0.72134751081466674805 ;  /* 0xbf38aa3b08157423 */ /* 0x000fe20000010015 */
[----:B------:R-:W-:Y:S01]  /*4b20*/  FMUL R9, R12, R9 ;  /* 0x000000090c097220 */ /* 0x000fe20000400000 */
[----:B------:R-:W-:Y:S01]  /*4b30*/  FMUL R11, R14, R11 ;  /* 0x0000000b0e0b7220 */ /* 0x000fe20000400000 */
[----:B------:R-:W-:Y:S01]  /*4b40*/  FFMA.FTZ R19, R16, R19, -0.72134751081466674805 ;  /* 0xbf38aa3b10137423 */ /* 0x000fe20000010013 */
[----:B------:R-:W-:Y:S01]  /*4b50*/  FMUL R21, R8, R21 ;  /* 0x0000001508157220 */ /* 0x000fe20000400000 */
[----:B------:R-:W-:Y:S01]  /*4b60*/  FMUL R9, R12, R9 ;  /* 0x000000090c097220 */ /* 0x000fe20000400000 */
[----:B------:R-:W-:Y:S01]  /*4b70*/  FMUL R11, R14, R11 ;  /* 0x0000000b0e0b7220 */ /* 0x000fe20000400000 */
[----:B------:R-:W-:Y:S01]  /*4b80*/  FMUL R19, R16, R19 ;  /* 0x0000001310137220 */ /* 0x000fe20000400000 */
[----:B------:R-:W-:Y:S01]  /*4b90*/  FMUL R21, R8, R21 ;  /* 0x0000001508157220 */ /* 0x000fe20000400000 */
[----:B------:R-:W-:Y:S01]  /*4ba0*/  FFMA.FTZ R12, R12, 1.4426950216293334961, R9 ;  /* 0x3fb8aa3b0c0c7823 */ /* 0x000fe20000010009 */
[----:B------:R-:W-:Y:S01]  /*4bb0*/  FFMA.FTZ R14, R14, 1.4426950216293334961, R11 ;  /* 0x3fb8aa3b0e0e7823 */ /* 0x000fe2000001000b */
[----:B------:R-:W-:Y:S01]  /*4bc0*/  @P1 MOV R9, 0x7f800000 ;  /* 0x7f80000000091802 */ /* 0x000fe20000000f00 */
[----:B------:R-:W-:Y:S01]  /*4bd0*/  FFMA.FTZ R21, R8, 1.4426950216293334961, R21 ;  /* 0x3fb8aa3b08157823 */ /* 0x000fe20000010015 */
[----:B------:R-:W-:Y:S01]  /*4be0*/  @P2 MOV R8, 0x7f800000 ;  /* 0x7f80000000082802 */ /* 0x000fe20000000f00 */
[----:B------:R-:W-:Y:S01]  /*4bf0*/  FADD R36, R13, R12 ;  /* 0x0000000c0d247221 */ /* 0x000fe20000000000 */
[----:B------:R-:W-:Y:S01]  /*4c00*/  FADD R37, R15, R14 ;  /* 0x0000000e0f257221 */ /* 0x000fe20000000000 */
[----:B------:R-:W-:Y:S01]  /*4c10*/  FADD R39, R18, R21 ;  /* 0x0000001512277221 */ /* 0x000fe20000000000 */
[----:B------:R-:W-:Y:S01]  /*4c20*/  @P3 FFMA.FTZ R37, R61, R10, +INF ;  /* 0x7f8000003d253423 */ /* 0x000fe2000001000a */
[----:B------:R-:W-:Y:S01]  /*4c30*/  @P2 FFMA.FTZ R36, R57, R8, +INF ;  /* 0x7f80000039242423 */ /* 0x000fe20000010008 */
[----:B------:R-:W-:Y:S01]  /*4c40*/  @P1 FFMA.FTZ R39, R94, R9, +INF ;  /* 0x7f8000005e271423 */ /* 0x000fe20000010009 */
[----:B------:R-:W-:Y:S01]  /*4c50*/  BAR.SYNC.DEFER_BLOCKING 0x0 ;  /* 0x0000000000007b1d */ /* 0x000fe20000010000 */
[C---:B------:R-:W-:Y:S01]  /*4c60*/  FMUL R19, R16.reuse, R19 ;  /* 0x0000001310137220 */ /* 0x040fe20000400000 */
[----:B------:R-:W-:Y:S01]  /*4c70*/  F2FP.F16.F32.PACK_AB R18, R121, R48 ;  /* 0x000000307912723e */ /* 0x000fe200000000ff */
[----:B------:R-:W-:Y:S01]  /*4c80*/  @P4 IMAD.MOV.U32 R12, RZ, RZ, 0x7f800000 ;  /* 0x7f800000ff0c4424 */ /* 0x000fe200078e00ff */
[----:B------:R-:W-:Y:S01]  /*4c90*/  F2FP.F16.F32.PACK_AB R21, R67, R70 ;  /* 0x000000464315723e */ /* 0x000fe200000000ff */
[----:B------:R-:W-:Y:S01]  /*4ca0*/  FFMA.FTZ R16, R16, 1.4426950216293334961, R19 ;  /* 0x3fb8aa3b10107823 */ /* 0x000fe20000010013 */
[----:B------:R-:W-:Y:S01]  /*4cb0*/  F2FP.F16.F32.PACK_AB R19, R117, R20 ;  /* 0x000000147513723e */ /* 0x000fe200000000ff */
[----:B-1----:R-:W-:Y:S01]  /*4cc0*/  IMAD R69, R101, 0xc, RZ ;  /* 0x0000000c65457824 */ /* 0x002fe200078e02ff */
[----:B------:R-:W-:Y:S01]  /*4cd0*/  F2FP.F16.F32.PACK_AB R20, R74, R53 ;  /* 0x000000354a14723e */ /* 0x000fe200000000ff */
[----:B------:R-:W-:Y:S01]  /*4ce0*/  FADD R38, R17, R16 ;  /* 0x0000001011267221 */ /* 0x000fe20000000000 */
[----:B------:R-:W-:Y:S01]  /*4cf0*/  F2FP.F16.F32.PACK_AB R16, R86, R55 ;  /* 0x000000375610723e */ /* 0x000fe200000000ff */
[----:B------:R-:W-:Y:S01]  /*4d00*/  @P4 FFMA.FTZ R38, R65, R12, +INF ;  /* 0x7f80000041264423 */ /* 0x000fe2000001000c */
[----:B------:R-:W-:Y:S01]  /*4d10*/  F2FP.F16.F32.PACK_AB R17, R63, R82 ;  /* 0x000000523f11723e */ /* 0x000fe200000000ff */
[----:B------:R-:W-:Y:S01]  /*4d20*/  IMAD R55, R101, 0x5, RZ ;  /* 0x0000000565377824 */ /* 0x000fe200078e02ff */
[----:B------:R-:W-:Y:S01]  /*4d30*/  F2FP.F16.F32.PACK_AB R23, R23, R46 ;  /* 0x0000002e1717723e */ /* 0x000fe200000000ff */
[C---:B------:R-:W-:Y:S01]  /*4d40*/  IMAD R53, R101.reuse, 0x46, RZ ;  /* 0x0000004665357824 */ /* 0x040fe200078e02ff */
[----:B------:R-:W-:Y:S01]  /*4d50*/  FSETP.NEU.AND P4, PT, R94, RZ, PT ;  /* 0x000000ff5e00720b */ /* 0x000fe20003f8d000 */
[C---:B------:R-:W-:Y:S01]  /*4d60*/  IMAD R73, R101.reuse, 0xe, RZ ;  /* 0x0000000e65497824 */ /* 0x040fe200078e02ff */
[----:B------:R-:W-:Y:S01]  /*4d70*/  F2FP.F16.F32.PACK_AB R92, R66, R51 ;  /* 0x00000033425c723e */ /* 0x000fe200000000ff */
[----:B------:R-:W-:Y:S01]  /*4d80*/  IMAD R51, R101, 0x44, RZ ;  /* 0x0000004465337824 */ /* 0x000fe200078e02ff */
[----:B------:R-:W-:Y:S01]  /*4d90*/  F2FP.F16.F32.PACK_AB R93, R71, R64 ;  /* 0x00000040475d723e */ /* 0x000fe200000000ff */
[----:B------:R-:W-:Y:S01]  /*4da0*/  IMAD R59, R101, 0x7, RZ ;  /* 0x00000007653b7824 */ /* 0x000fe200078e02ff */
[----:B------:R-:W-:Y:S01]  /*4db0*/  F2FP.F16.F32.PACK_AB R94, R25, R44 ;  /* 0x0000002c195e723e */ /* 0x000fe200000000ff */
[----:B------:R-:W-:Y:S01]  /*4dc0*/  IMAD R81, R101, 0x12, RZ ;  /* 0x0000001265517824 */ /* 0x000fe200078e02ff */
[----:B------:R-:W-:Y:S01]  /*4dd0*/  LDS.128 R8, [R3] ;  /* 0x0000000003087984 */ /* 0x000fe20000000c00 */
[----:B------:R-:W-:Y:S01]  /*4de0*/  F2FP.F16.F32.PACK_AB R95, R95, R42 ;  /* 0x0000002a5f5f723e */ /* 0x000fe200000000ff */
[----:B------:R-:W-:Y:S01]  /*4df0*/  IMAD R63, R101, 0x9, RZ ;  /* 0x00000009653f7824 */ /* 0x000fe200078e02ff */
[----:B------:R-:W-:Y:S01]  /*4e00*/  FSETP.NEU.AND P3, PT, R65, RZ, PT ;  /* 0x000000ff4100720b */ /* 0x000fe20003f6d000 */
[----:B------:R-:W-:Y:S01]  /*4e10*/  BAR.SYNC.DEFER_BLOCKING 0x0 ;  /* 0x0000000000007b1d */ /* 0x000fe20000010000 */
[----:B------:R-:W-:Y:S01]  /*4e20*/  F2FP.F16.F32.PACK_AB R64, R62, R47 ;  /* 0x0000002f3e40723e */ /* 0x000fe200000000ff */
[----:B------:R-:W-:Y:S01]  /*4e30*/  IMAD R103, R101, 0x1c, RZ ;  /* 0x0000001c65677824 */ /* 0x000fe200078e02ff */
[----:B------:R-:W-:Y:S01]  /*4e40*/  F2FP.F16.F32.PACK_AB R65, R75, R60 ;  /* 0x0000003c4b41723e */ /* 0x000fe200000000ff */
[----:B------:R-:W-:Y:S01]  /*4e50*/  IMAD R71, R101, 0xd, RZ ;  /* 0x0000000d65477824 */ /* 0x000fe200078e02ff */
[----:B------:R-:W-:Y:S01]  /*4e60*/  F2FP.F16.F32.PACK_AB R66, R41, R40 ;  /* 0x000000282942723e */ /* 0x000fe200000000ff */
[----:B------:R-:W-:Y:S01]  /*4e70*/  IMAD R40, R2, UR5, RZ ;  /* 0x0000000502287c24 */ /* 0x000fe2000f8e02ff */
[----:B------:R-:W-:Y:S01]  /*4e80*/  F2FP.F16.F32.PACK_AB R67, R43, R34 ;  /* 0x000000222b43723e */ /* 0x000fe200000000ff */
[----:B------:R-:W-:Y:S01]  /*4e90*/  UIMAD.WIDE UR4, UR4, 0x2, URZ ;  /* 0x00000002040478a5 */ /* 0x000fe2000f8e023f */
[----:B------:R-:W-:Y:S01]  /*4ea0*/  F2FP.F16.F32.PACK_AB R88, R58, R27 ;  /* 0x0000001b3a58723e */ /* 0x000fe200000000ff */
[----:B------:R-:W0:Y:S01]  /*4eb0*/  LDC.64 R42, c[0x0][0x228] ;  /* 0x00008a00ff2a7b82 */ /* 0x000e220000000a00 */
[----:B------:R-:W-:Y:S01]  /*4ec0*/  F2FP.F16.F32.PACK_AB R90, R45, R26 ;  /* 0x0000001a2d5a723e */ /* 0x000fe200000000ff */
[C---:B------:R-:W-:Y:S01]  /*4ed0*/  IMAD R115, R101.reuse, 0x22, RZ ;  /* 0x0000002265737824 */ /* 0x040fe200078e02ff */
[----:B------:R-:W-:Y:S01]  /*4ee0*/  F2FP.F16.F32.PACK_AB R91, R24, R91 ;  /* 0x0000005b185b723e */ /* 0x000fe200000000ff */
[----:B------:R-:W-:Y:S01]  /*4ef0*/  IMAD R75, R101, 0xf, RZ ;  /* 0x0000000f654b7824 */ /* 0x000fe200078e02ff */
        /* <DEDUP_REMOVED lines=9> */
[----:B------:R-:W-:Y:S01]  /*4f90*/  STSM.16.M88.4 [R107], R16 ;  /* 0x000000106b007844 */ /* 0x000fe20000000200 */
[----:B------:R-:W-:Y:S01]  /*4fa0*/  F2FP.F16.F32.PACK_AB R84, R35, R84 ;  /* 0x000000542354723e */ /* 0x000fe200000000ff */
[----:B------:R-:W-:Y:S01]  /*4fb0*/  IMAD R83, R101, 0x13, RZ ;  /* 0x0000001365537824 */ /* 0x000fe200078e02ff */
[----:B------:R-:W-:Y:S01]  /*4fc0*/  F2FP.F16.F32.PACK_AB R86, R32, R33 ;  /* 0x000000212056723e */ /* 0x000fe200000000ff */
[----:B------:R-:W-:Y:S01]  /*4fd0*/  BAR.SYNC.DEFER_BLOCKING 0x0 ;  /* 0x0000000000007b1d */ /* 0x000fe20000010000 */
[----:B------:R-:W-:Y:S01]  /*4fe0*/  F2FP.F16.F32.PACK_AB R85, R87, R50 ;  /* 0x000000325755723e */ /* 0x000fe200000000ff */
[C---:B------:R-:W-:Y:S01]  /*4ff0*/  IMAD R141, R101.reuse, 0x2e, RZ ;  /* 0x0000002e658d7824 */ /* 0x040fe200078e02ff */
[----:B------:R-:W-:Y:S01]  /*5000*/  F2FP.F16.F32.PACK_AB R87, R6, R7 ;  /* 0x000000070657723e */ /* 0x000fe200000000ff */
[----:B------:R-:W-:Y:S01]  /*5010*/  IMAD R131, R101, 0x2a, RZ ;  /* 0x0000002a65837824 */ /* 0x000fe200078e02ff */
[C---:B------:R-:W-:Y:S01]  /*5020*/  SHF.L.U32 R7, R40.reuse, 0x1, RZ ;  /* 0x0000000128077819 */ /* 0x040fe200000006ff */
[----:B------:R-:W-:Y:S01]  /*5030*/  IMAD.HI R40, R40, 0x2, RZ ;  /* 0x0000000228287827 */ /* 0x000fe200078e02ff */
[----:B------:R-:W-:Y:S01]  /*5040*/  FSETP.NEU.AND P0, PT, R57, RZ, PT ;  /* 0x000000ff3900720b */ /* 0x000fe20003f0d000 */
[----:B------:R-:W-:Y:S01]  /*5050*/  ULDC UR4, c[0x0][0x27c] ;  /* 0x00009f0000047ab9 */ /* 0x000fe20000000800 */
[----:B0-----:R-:W-:Y:S01]  /*5060*/  IADD3 R6, P1, P5, R7, UR8, R42 ;  /* 0x0000000807067c10 */ /* 0x001fe2000fd3e02a */
[C---:B------:R-:W-:Y:S01]  /*5070*/  IMAD R57, R101.reuse, 0x6, RZ ;  /* 0x0000000665397824 */ /* 0x040fe200078e02ff */
[C---:B------:R-:W-:Y:S01]  /*5080*/  SHF.L.U32 R41, R101.reuse, 0x1, RZ ;  /* 0x0000000165297819 */ /* 0x040fe200000006ff */
[C---:B------:R-:W-:Y:S01]  /*5090*/  IMAD R135, R101.reuse, 0x2c, RZ ;  /* 0x0000002c65877824 */ /* 0x040fe200078e02ff */
[----:B------:R-:W-:Y:S01]  /*50a0*/  IADD3.X R7, R40, UR5, R43, P1, P5 ;  /* 0x0000000528077c10 */ /* 0x000fe20008fea42b */
[----:B------:R-:W-:Y:S01]  /*50b0*/  IMAD R43, R101, 0x3, RZ ;  /* 0x00000003652b7824 */ /* 0x000fe200078e02ff */
[----:B------:R-:W-:Y:S01]  /*50c0*/  FSEL R39, R39, -INF , P4 ;  /* 0xff80000027277808 */ /* 0x000fe20002000000 */
[----:B------:R-:W-:Y:S01]  /*50d0*/  IMAD R153, R101, 0x34, RZ ;  /* 0x0000003465997824 */ /* 0x000fe200078e02ff */
[----:B------:R-:W-:Y:S01]  /*50e0*/  FSETP.NEU.AND P2, PT, R61, RZ, PT ;  /* 0x000000ff3d00720b */ /* 0x000fe20003f4d000 */
[----:B------:R-:W-:Y:S01]  /*50f0*/  IMAD R147, R101, 0x30, RZ ;  /* 0x0000003065937824 */ /* 0x000fe200078e02ff */
[-C--:B------:R-:W-:Y:S01]  /*5100*/  IADD3 R50, P5, R57, R6.reuse, RZ ;  /* 0x0000000639327210 */ /* 0x080fe20007fbe0ff */
[C---:B------:R-:W-:Y:S01]  /*5110*/  IMAD R151, R101.reuse, 0x32, RZ ;  /* 0x0000003265977824 */ /* 0x040fe200078e02ff */
[-C--:B------:R-:W-:Y:S01]  /*5120*/  LEA R52, P1, R101, R6.reuse, 0x3 ;  /* 0x0000000665347211 */ /* 0x080fe200078218ff */
[----:B------:R-:W-:Y:S01]  /*5130*/  FFMA R39, R39, 0.69314718246459960938, R96 ;  /* 0x3f31721827277823 */ /* 0x000fe20000000060 */
[----:B------:R-:W-:Y:S01]  /*5140*/  FSEL R37, R37, -INF , P2 ;  /* 0xff80000025257808 */ /* 0x000fe20001000000 */
[----:B------:R-:W0:Y:S01]  /*5150*/  LDS.128 R12, [R3] ;  /* 0x00000000030c7984 */ /* 0x000e220000000c00 */
[----:B------:R-:W-:Y:S01]  /*5160*/  FSEL R38, R38, -INF , P3 ;  /* 0xff80000026267808 */ /* 0x000fe20001800000 */
[----:B------:R-:W-:Y:S01]  /*5170*/  IMAD R143, R101, 0x3a, RZ ;  /* 0x0000003a658f7824 */ /* 0x000fe200078e02ff */
[-C--:B------:R-:W-:Y:S01]  /*5180*/  IADD3 R42, P3, R51, R6.reuse, RZ ;  /* 0x00000006332a7210 */ /* 0x080fe20007f7e0ff */
[----:B------:R-:W-:Y:S01]  /*5190*/  BAR.SYNC.DEFER_BLOCKING 0x0 ;  /* 0x0000000000007b1d */ /* 0x000fe20000010000 */
[----:B------:R-:W-:Y:S01]  /*51a0*/  SHF.L.U32 R61, R101, 0x3, RZ ;  /* 0x00000003653d7819 */ /* 0x000fe200000006ff */
[----:B------:R-:W-:Y:S01]  /*51b0*/  FFMA R38, R38, 0.69314718246459960938, R97 ;  /* 0x3f31721826267823 */ /* 0x000fe20000000061 */
[-C--:B------:R-:W-:Y:S01]  /*51c0*/  LEA.HI.X.SX32 R51, R43, R7.reuse, 0x1, P5 ;  /* 0x000000072b337211 */ /* 0x080fe200028f0eff */
[----:B------:R-:W-:Y:S01]  /*51d0*/  IMAD R97, R101, 0x1a, RZ ;  /* 0x0000001a65617824 */ /* 0x000fe200078e02ff */
[-C--:B------:R-:W-:Y:S01]  /*51e0*/  IADD3 R56, P5, R69, R6.reuse, RZ ;  /* 0x0000000645387210 */ /* 0x080fe20007fbe0ff */
[C---:B------:R-:W-:Y:S01]  /*51f0*/  IMAD R155, R101.reuse, 0x36, RZ ;  /* 0x00000036659b7824 */ /* 0x040fe200078e02ff */
[C---:B------:R-:W-:Y:S01]  /*5200*/  SHF.L.U32 R77, R101.reuse, 0x4, RZ ;  /* 0x00000004654d7819 */ /* 0x040fe200000006ff */
[----:B------:R-:W-:Y:S01]  /*5210*/  IMAD R159, R101, 0x38, RZ ;  /* 0x00000038659f7824 */ /* 0x000fe200078e02ff */
[-C--:B------:R-:W-:Y:S01]  /*5220*/  LEA.HI.X.SX32 R57, R57, R7.reuse, 0x1, P5 ;  /* 0x0000000739397211 */ /* 0x080fe200028f0eff */
[----:B------:R-:W-:Y:S01]  /*5230*/  IMAD R105, R101, 0x1d, RZ ;  /* 0x0000001d65697824 */ /* 0x000fe200078e02ff */
[-C--:B------:R-:W-:Y:S01]  /*5240*/  IADD3 R62, P5, R81, R6.reuse, RZ ;  /* 0x00000006513e7210 */ /* 0x080fe20007fbe0ff */
[----:B------:R-:W-:Y:S01]  /*5250*/  FFMA R37, R37, 0.69314718246459960938, R98 ;  /* 0x3f31721825257823 */ /* 0x000fe20000000062 */
[----:B------:R-:W-:Y:S01]  /*5260*/  FSEL R36, R36, -INF , P0 ;  /* 0xff80000024247808 */ /* 0x000fe20000000000 */
[----:B------:R-:W-:Y:S01]  /*5270*/  IMAD R49, R101, 0x3c, RZ ;  /* 0x0000003c65317824 */ /* 0x000fe200078e02ff */
[-C--:B------:R-:W-:Y:S01]  /*5280*/  LEA.HI.X.SX32 R63, R63, R7.reuse, 0x1, P5 ;  /* 0x000000073f3f7211 */ /* 0x080fe200028f0eff */
[C---:B------:R-:W-:Y:S01]  /*5290*/  IMAD R137, R101.reuse, 0x3e, RZ ;  /* 0x0000003e65897824 */ /* 0x040fe200078e02ff */
[C---:B------:R-:W-:Y:S01]  /*52a0*/  SHF.L.U32 R111, R101.reuse, 0x5, RZ ;  /* 0x00000005656f7819 */ /* 0x040fe200000006ff */
[----:B------:R-:W-:Y:S01]  /*52b0*/  FFMA R36, R36, 0.69314718246459960938, R99 ;  /* 0x3f31721824247823 */ /* 0x000fe20000000063 */
[----:B------:R-:W-:Y:S01]  /*52c0*/  IMAD R99, R101, 0x1b, RZ ;  /* 0x0000001b65637824 */ /* 0x000fe200078e02ff */
[----:B------:R-:W-:Y:S01]  /*52d0*/  IADD3 R48, P0, R41, R6, RZ ;  /* 0x0000000629307210 */ /* 0x000fe20007f1e0ff */
[----:B------:R-:W-:Y:S01]  /*52e0*/  IMAD R109, R101, 0x1f, RZ ;  /* 0x0000001f656d7824 */ /* 0x000fe200078e02ff */
[----:B------:R-:W-:Y:S01]  /*52f0*/  LEA.HI.X.SX32 R43, R115, R7, 0x1, P3 ;  /* 0x00000007732b7211 */ /* 0x000fe200018f0eff */
[C---:B------:R-:W-:Y:S01]  /*5300*/  IMAD R117, R101.reuse, 0x23, RZ ;  /* 0x0000002365757824 */ /* 0x040fe200078e02ff */
[----:B------:R-:W-:Y:S01]  /*5310*/  STSM.16.M88.4 [R107], R20 ;  /* 0x000000146b007844 */ /* 0x000fe20000000200 */
[----:B------:R-:W-:Y:S01]  /*5320*/  IMAD R163, R101, 0x4c, RZ ;  /* 0x0000004c65a37824 */ /* 0x000fe200078e02ff */
[----:B------:R-:W-:Y:S01]  /*5330*/  LOP3.LUT R136, R5, 0x38, RZ, 0xc0, !PT ;  /* 0x0000003805887812 */ /* 0x000fe200078ec0ff */
[C---:B------:R-:W-:Y:S01]  /*5340*/  IMAD R157, R101.reuse, 0x48, RZ ;  /* 0x00000048659d7824 */ /* 0x040fe200078e02ff */
[----:B------:R-:W-:Y:S01]  /*5350*/  BAR.SYNC.DEFER_BLOCKING 0x0 ;  /* 0x0000000000007b1d */ /* 0x000fe20000010000 */
[C---:B------:R-:W-:Y:S01]  /*5360*/  IMAD R161, R101.reuse, 0x4a, RZ ;  /* 0x0000004a65a17824 */ /* 0x040fe200078e02ff */
[----:B------:R-:W-:Y:S01]  /*5370*/  LOP3.LUT R5, R0, 0xf0, RZ, 0xc0, !PT ;  /* 0x000000f000057812 */ /* 0x000fe200078ec0ff */
[C---:B------:R-:W-:Y:S01]  /*5380*/  IMAD R169, R101.reuse, 0x52, RZ ;  /* 0x0000005265a97824 */ /* 0x040fe200078e02ff */
[----:B------:R-:W-:Y:S01]  /*5390*/  SHF.R.U32.HI R0, RZ, 0x1, R0 ;  /* 0x00000001ff007819 */ /* 0x000fe20000011600 */
[C---:B------:R-:W-:Y:S01]  /*53a0*/  IMAD R113, R101.reuse, 0x21, RZ ;  /* 0x0000002165717824 */ /* 0x040fe200078e02ff */
[----:B------:R-:W-:Y:S01]  /*53b0*/  LOP3.LUT R4, R4, 0x1f8, RZ, 0xc0, !PT ;  /* 0x000001f804047812 */ /* 0x000fe200078ec0ff */
[C---:B------:R-:W-:Y:S01]  /*53c0*/  IMAD R121, R101.reuse, 0x25, RZ ;  /* 0x0000002565797824 */ /* 0x040fe200078e02ff */
[----:B------:R-:W-:Y:S01]  /*53d0*/  LOP3.LUT R0, R0, 0x4, RZ, 0xc0, !PT ;  /* 0x0000000400007812 */ /* 0x000fe200078ec0ff */
[C---:B------:R-:W-:Y:S01]  /*53e0*/  IMAD R165, R101.reuse, 0x4e, RZ ;  /* 0x0000004e65a57824 */ /* 0x040fe200078e02ff */
[----:B------:R-:W-:Y:S01]  /*53f0*/  UIMAD UR4, UR6, UR4, URZ ;  /* 0x00000004060472a4 */ /* 0x000fe2000f8e023f */
[----:B------:R-:W-:-:S02]  /*5400*/  IMAD R167, R101, 0x50, RZ ;  /* 0x0000005065a77824 */ /* 0x000fc400078e02ff */
[C---:B------:R-:W-:Y:S01]  /*5410*/  IMAD R129, R101.reuse, 0x29, RZ ;  /* 0x0000002965817824 */ /* 0x040fe200078e02ff */
[----:B------:R-:W-:Y:S01]  /*5420*/  USHF.L.U32 UR6, UR4, 0x2, URZ ;  /* 0x0000000204067899 */ /* 0x000fe2000800063f */
[----:B------:R-:W-:Y:S01]  /*5430*/  IMAD R175, R101, 0x58, RZ ;  /* 0x0000005865af7824 */ /* 0x000fe200078e02ff */
[----:B------:R-:W-:Y:S01]  /*5440*/  IADD3 R120, P3, R167, R6, RZ ;  /* 0x00000006a7787210 */ /* 0x000fe20007f7e0ff */
[C---:B------:R-:W-:Y:S01]  /*5450*/  IMAD R171, R101.reuse, 0x54, RZ ;  /* 0x0000005465ab7824 */ /* 0x040fe200078e02ff */
[----:B------:R-:W-:Y:S01]  /*5460*/  UIMAD.WIDE UR4, UR4, 0x4, URZ ;  /* 0x00000004040478a5 */ /* 0x000fe2000f8e023f */
[C---:B------:R-:W-:Y:S02]  /*5470*/  IMAD R173, R101.reuse, 0x56, RZ ;  /* 0x0000005665ad7824 */ /* 0x040fe400078e02ff */
[C---:B------:R-:W-:Y:S02]  /*5480*/  IMAD R181, R101.reuse, 0x5e, RZ ;  /* 0x0000005e65b57824 */ /* 0x040fe400078e02ff */
[C---:B------:R-:W-:Y:S01]  /*5490*/  IMAD R125, R101.reuse, 0x27, RZ ;  /* 0x00000027657d7824 */ /* 0x040fe200078e02ff */
[----:B------:R-:W-:Y:S01]  /*54a0*/  LDS.128 R16, [R3] ;  /* 0x0000000003107984 */ /* 0x000fe20000000c00 */
[----:B------:R-:W-:-:S02]  /*54b0*/  IMAD R133, R101, 0x2b, RZ ;  /* 0x0000002b65857824 */ /* 0x000fc400078e02ff */
[C---:B------:R-:W-:Y:S01]  /*54c0*/  IMAD R177, R101.reuse, 0x5a, RZ ;  /* 0x0000005a65b17824 */ /* 0x040fe200078e02ff */
[----:B------:R-:W-:Y:S01]  /*54d0*/  BAR.SYNC.DEFER_BLOCKING 0x0 ;  /* 0x0000000000007b1d */ /* 0x000fe20000010000 */
[C---:B------:R-:W-:Y:S02]  /*54e0*/  IMAD R179, R101.reuse, 0x5c, RZ ;  /* 0x0000005c65b37824 */ /* 0x040fe400078e02ff */
[C---:B------:R-:W-:Y:S02]  /*54f0*/  IMAD R145, R101.reuse, 0x2f, RZ ;  /* 0x0000002f65917824 */ /* 0x040fe400078e02ff */
[C---:B------:R-:W-:Y:S02]  /*5500*/  IMAD R183, R101.reuse, 0x60, RZ ;  /* 0x0000006065b77824 */ /* 0x040fe400078e02ff */
[C---:B------:R-:W-:Y:S02]  /*5510*/  IMAD R185, R101.reuse, 0x62, RZ ;  /* 0x0000006265b97824 */ /* 0x040fe400078e02ff */
[----:B------:R-:W-:-:S02]  /*5520*/  IMAD R187, R101, 0x64, RZ ;  /* 0x0000006465bb7824 */ /* 0x000fc400078e02ff */
[C---:B------:R-:W-:Y:S02]  /*5530*/  IMAD R139, R101.reuse, 0x2d, RZ ;  /* 0x0000002d658b7824 */ /* 0x040fe400078e02ff */
[C---:B------:R-:W-:Y:S02]  /*5540*/  IMAD R149, R101.reuse, 0x31, RZ ;  /* 0x0000003165957824 */ /* 0x040fe400078e02ff */
[C---:B------:R-:W-:Y:S02]  /*5550*/  IMAD R189, R101.reuse, 0x66, RZ ;  /* 0x0000006665bd7824 */ /* 0x040fe400078e02ff */
[C---:B------:R-:W-:Y:S02]  /*5560*/  IMAD R191, R101.reuse, 0x68, RZ ;  /* 0x0000006865bf7824 */ /* 0x040fe400078e02ff */
[C---:B------:R-:W-:Y:S02]  /*5570*/  IMAD R195, R101.reuse, 0x6c, RZ ;  /* 0x0000006c65c37824 */ /* 0x040fe400078e02ff */
[----:B------:R-:W-:-:S02]  /*5580*/  IMAD R193, R101, 0x6a, RZ ;  /* 0x0000006a65c17824 */ /* 0x000fc400078e02ff */
[----:B------:R-:W-:Y:S01]  /*5590*/  IMAD R167, R101, 0x7e, RZ ;  /* 0x0000007e65a77824 */ /* 0x000fe200078e02ff */
[----:B------:R1:W-:Y:S01]  /*55a0*/  STSM.16.M88.4 [R107], R92 ;  /* 0x0000005c6b007844 */ /* 0x0003e20000000200 */
[----:B------:R-:W-:Y:S01]  /*55b0*/  VIADD R136, R136, UR7 ;  /* 0x0000000788887c36 */ /* 0x000fe20008000000 */
[----:B------:R-:W-:Y:S04]  /*55c0*/  BAR.SYNC.DEFER_BLOCKING 0x0 ;  /* 0x0000000000007b1d */ /* 0x000fe80000010000 */
[----:B------:R-:W-:-:S04]  /*55d0*/  LEA R5, R5, R136, 0x2 ;  /* 0x0000008805057211 */ /* 0x000fc800078e10ff */
[----:B------:R-:W-:Y:S02]  /*55e0*/  IADD3 R5, R0, R5, RZ ;  /* 0x0000000500057210 */ /* 0x000fe40007ffe0ff */
[----:B0-----:R-:W-:Y:S01]  /*55f0*/  PRMT R0, R12, 0x7632, R0 ;  /* 0x000076320c007816 */ /* 0x001fe20000000000 */
[C---:B-1----:R-:W-:Y:S02]  /*5600*/  IMAD R93, R101.reuse, 0x18, RZ ;  /* 0x00000018655d7824 */ /* 0x042fe400078e02ff */
[----:B------:R-:W-:-:S03]  /*5610*/  IMAD R95, R101, 0x19, RZ ;  /* 0x00000019655f7824 */ /* 0x000fc600078e02ff */
[----:B------:R-:W-:-:S04]  /*5620*/  IADD3 R68, P5, R93, R6, RZ ;  /* 0x000000065d447210 */ /* 0x000fc80007fbe0ff */
[----:B------:R-:W-:Y:S01]  /*5630*/  LEA.HI.X.SX32 R69, R69, R7, 0x1, P5 ;  /* 0x0000000745457211 */ /* 0x000fe200028f0eff */
[----:B------:R-:W0:Y:S01]  /*5640*/  LDS.128 R20, [R3] ;  /* 0x0000000003147984 */ /* 0x000e220000000c00 */
[----:B------:R-:W-:Y:S06]  /*5650*/  BAR.SYNC.DEFER_BLOCKING 0x0 ;  /* 0x0000000000007b1d */ /* 0x000fec0000010000 */
[----:B------:R1:W-:Y:S02]  /*5660*/  STSM.16.M88.4 [R107], R64 ;  /* 0x000000406b007844 */ /* 0x0003e40000000200 */
[----:B------:R-:W-:Y:S01]  /*5670*/  BAR.SYNC.DEFER_BLOCKING 0x0 ;  /* 0x0000000000007b1d */ /* 0x000fe20000010000 */
[----:B-1----:R-:W-:-:S02]  /*5680*/  IMAD R65, R101, 0xa, RZ ;  /* 0x0000000a65417824 */ /* 0x002fc400078e02ff */
[----:B------:R-:W-:-:S03]  /*5690*/  IMAD R67, R101, 0xb, RZ ;  /* 0x0000000b65437824 */ /* 0x000fc600078e02ff */
[----:B------:R-:W1:Y:S02]  /*56a0*/  LDS.128 R24, [R3] ;  /* 0x0000000003187984 */ /* 0x000e640000000c00 */
[----:B------:R-:W-:Y:S06]  /*56b0*/  BAR.SYNC.DEFER_BLOCKING 0x0 ;  /* 0x0000000000007b1d */ /* 0x000fec0000010000 */
[----:B------:R2:W-:Y:S02]  /*56c0*/  STSM.16.M88.4 [R107], R88 ;  /* 0x000000586b007844 */ /* 0x0005e40000000200 */
[----:B------:R-:W-:Y:S01]  /*56d0*/  BAR.SYNC.DEFER_BLOCKING 0x0 ;  /* 0x0000000000007b1d */ /* 0x000fe20000010000 */
[----:B--2---:R-:W-:-:S02]  /*56e0*/  IMAD R89, R101, 0x16, RZ ;  /* 0x0000001665597824 */ /* 0x004fc400078e02ff */
[----:B------:R-:W-:-:S03]  /*56f0*/  IMAD R91, R101, 0x17, RZ ;  /* 0x00000017655b7824 */ /* 0x000fc600078e02ff */
[----:B------:R-:W2:Y:S02]  /*5700*/  LDS.128 R28, [R3] ;  /* 0x00000000031c7984 */ /* 0x000ea40000000c00 */
[----:B------:R-:W-:Y:S06]  /*5710*/  BAR.SYNC.DEFER_BLOCKING 0x0 ;  /* 0x0000000000007b1d */ /* 0x000fec0000010000 */
[----:B------:R3:W-:Y:S02]  /*5720*/  STSM.16.M88.4 [R107], R44 ;  /* 0x0000002c6b007844 */ /* 0x0007e40000000200 */
[----:B------:R-:W-:Y:S01]  /*5730*/  BAR.SYNC.DEFER_BLOCKING 0x0 ;  /* 0x0000000000007b1d */ /* 0x000fe20000010000 */
[C---:B---3--:R-:W-:Y:S01]  /*5740*/  IMAD R47, R101.reuse, 0x42, RZ ;  /* 0x00000042652f7824 */ /* 0x048fe200078e02ff */
[CC--:B------:R-:W-:Y:S01]  /*5750*/  LEA R46, P6, R101.reuse, R6.reuse, 0x2 ;  /* 0x00000006652e7211 */ /* 0x0c0fe200078c10ff */
[----:B------:R-:W-:Y:S01]  /*5760*/  IMAD.SHL.U32 R45, R101, 0x4, RZ ;  /* 0x00000004652d7824 */ /* 0x000fe200078e00ff */
[----:B------:R-:W-:-:S02]  /*5770*/  IADD3 R44, P2, R53, R6, RZ ;  /* 0x00000006352c7210 */ /* 0x000fc40007f5e0ff */
[-C--:B------:R-:W-:Y:S02]  /*5780*/  IADD3 R40, P4, R47, R6.reuse, RZ ;  /* 0x000000062f287210 */ /* 0x080fe40007f9e0ff */
[-C--:B------:R-:W-:Y:S02]  /*5790*/  LEA.HI.X.SX32 R47, R41, R7.reuse, 0x1, P6 ;  /* 0x00000007292f7211 */ /* 0x080fe400030f0eff */
[-C--:B------:R-:W-:Y:S02]  /*57a0*/  IADD3 R54, P6, R65, R6.reuse, RZ ;  /* 0x0000000641367210 */ /* 0x080fe40007fde0ff */
[-C--:B------:R-:W-:Y:S01]  /*57b0*/  LEA.HI.X.SX32 R53, R45, R7.reuse, 0x1, P1 ;  /* 0x000000072d357211 */ /* 0x080fe200008f0eff */
[----:B------:R-:W3:Y:S01]  /*57c0*/  LDS.128 R32, [R3] ;  /* 0x0000000003207984 */ /* 0x000ee20000000c00 */
[----:B------:R-:W-:Y:S01]  /*57d0*/  LEA.HI.X.SX32 R55, R55, R7, 0x1, P6 ;  /* 0x0000000737377211 */ /* 0x000fe200030f0eff */
[----:B------:R-:W-:Y:S01]  /*57e0*/  BAR.SYNC.DEFER_BLOCKING 0x0 ;  /* 0x0000000000007b1d */ /* 0x000fe20000010000 */
[----:B------:R-:W-:-:S02]  /*57f0*/  LEA R60, P6, R101, R6, 0x4 ;  /* 0x00000006653c7211 */ /* 0x000fc400078c20ff */
[-C--:B------:R-:W-:Y:S02]  /*5800*/  IADD3 R58, P1, R73, R6.reuse, RZ ;  /* 0x00000006493a7210 */ /* 0x080fe40007f3e0ff */
[-C--:B------:R-:W-:Y:S02]  /*5810*/  LEA.HI.X.SX32 R61, R61, R7.reuse, 0x1, P6 ;  /* 0x000000073d3d7211 */ /* 0x080fe400030f0eff */
[-C--:B------:R-:W-:Y:S02]  /*5820*/  LEA.HI.X.SX32 R59, R59, R7.reuse, 0x1, P1 ;  /* 0x000000073b3b7211 */ /* 0x080fe400008f0eff */
[----:B------:R-:W-:Y:S02]  /*5830*/  IADD3 R66, P6, R89, R6, RZ ;  /* 0x0000000659427210 */ /* 0x000fe40007fde0ff */
[-C--:B------:R-:W-:Y:S02]  /*5840*/  LEA.HI.X.SX32 R45, R117, R7.reuse, 0x1, P2 ;  /* 0x00000007752d7211 */ /* 0x080fe400010f0eff */
[----:B------:R-:W-:-:S02]  /*5850*/  LEA.HI.X.SX32 R67, R67, R7, 0x1, P6 ;  /* 0x0000000743437211 */ /* 0x000fc400030f0eff */
[-C--:B------:R-:W-:Y:S02]  /*5860*/  IADD3 R72, P6, R103, R6.reuse, RZ ;  /* 0x0000000667487210 */ /* 0x080fe40007fde0ff */
[-C--:B------:R-:W-:Y:S02]  /*5870*/  IADD3 R122, P2, R169, R6.reuse, RZ ;  /* 0x00000006a97a7210 */ /* 0x080fe40007f5e0ff */
[-C--:B------:R-:W-:Y:S02]  /*5880*/  LEA.HI.X.SX32 R73, R73, R7.reuse, 0x1, P6 ;  /* 0x0000000749497211 */ /* 0x080fe400030f0eff */
[-C--:B------:R-:W-:Y:S02]  /*5890*/  IADD3 R78, P6, R115, R6.reuse, RZ ;  /* 0x00000006734e7210 */ /* 0x080fe40007fde0ff */
[-C--:B------:R-:W-:Y:S01]  /*58a0*/  LEA.HI.X.SX32 R41, R113, R7.reuse, 0x1, P4 ;  /* 0x0000000771297211 */ /* 0x080fe200020f0eff */
[----:B------:R4:W-:Y:S01]  /*58b0*/  STSM.16.M88.4 [R107], R84 ;  /* 0x000000546b007844 */ /* 0x0009e20000000200 */
[----:B------:R-:W-:Y:S01]  /*58c0*/  LEA.HI.X.SX32 R79, R79, R7, 0x1, P6 ;  /* 0x000000074f4f7211 */ /* 0x000fe200030f0eff */
[----:B------:R-:W-:Y:S01]  /*58d0*/  BAR.SYNC.DEFER_BLOCKING 0x0 ;  /* 0x0000000000007b1d */ /* 0x000fe20000010000 */
[----:B------:R-:W-:Y:S01]  /*58e0*/  IADD3 R118, P4, R165, R6, RZ ;  /* 0x00000006a5767210 */ /* 0x000fe20007f9e0ff */
[----:B------:R-:W-:-:S02]  /*58f0*/  IMAD R165, R101, 0x7a, RZ ;  /* 0x0000007a65a57824 */ /* 0x000fc400078e02ff */
[----:B----4-:R-:W-:Y:S01]  /*5900*/  IMAD R85, R101, 0x14, RZ ;  /* 0x0000001465557824 */ /* 0x010fe200078e02ff */
[-C--:B------:R-:W-:Y:S01]  /*5910*/  IADD3 R84, P6, R127, R6.reuse, RZ ;  /* 0x000000067f547210 */ /* 0x080fe20007fde0ff */
[C---:B------:R-:W-:Y:S02]  /*5920*/  IMAD R107, R101.reuse, 0x1e, RZ ;  /* 0x0000001e656b7824 */ /* 0x040fe400078e02ff */
[----:B------:R-:W-:Y:S01]  /*5930*/  IMAD R87, R101, 0x15, RZ ;  /* 0x0000001565577824 */ /* 0x000fe200078e02ff */
[-C--:B------:R-:W-:Y:S02]  /*5940*/  IADD3 R64, P1, R85, R6.reuse, RZ ;  /* 0x0000000655407210 */ /* 0x080fe40007f3e0ff */
[-C--:B------:R-:W-:Y:S02]  /*5950*/  IADD3 R74, P5, R107, R6.reuse, RZ ;  /* 0x000000066b4a7210 */ /* 0x080fe40007fbe0ff */
[-C--:B------:R-:W-:Y:S02]  /*5960*/  LEA.HI.X.SX32 R65, R65, R7.reuse, 0x1, P1 ;  /* 0x0000000741417211 */ /* 0x080fe400008f0eff */
[----:B------:R-:W-:Y:S01]  /*5970*/  IADD3 R70, P1, R97, R6, RZ ;  /* 0x0000000661467210 */ /* 0x000fe20007f3e0ff */
[----:B------:R4:W-:Y:S01]  /*5980*/  STG.E.U16 desc[UR24][R6.64], R8 ;  /* 0x0000000806007986 */ /* 0x0009e2000c101518 */
[----:B------:R-:W-:-:S02]  /*5990*/  LEA.HI.X.SX32 R75, R75, R7, 0x1, P5 ;  /* 0x000000074b4b7211 */ /* 0x000fc400028f0eff */
[-C--:B------:R-:W-:Y:S02]  /*59a0*/  LEA.HI.X.SX32 R71, R71, R7.reuse, 0x1, P1 ;  /* 0x0000000747477211 */ /* 0x080fe400008f0eff */
[-C--:B------:R-:W-:Y:S02]  /*59b0*/  LEA R76, P1, R101, R6.reuse, 0x5 ;  /* 0x00000006654c7211 */ /* 0x080fe400078228ff */
[-C--:B------:R-:W-:Y:S02]  /*59c0*/  IADD3 R80, P5, R119, R6.reuse, RZ ;  /* 0x0000000677507210 */ /* 0x080fe40007fbe0ff */
[-C--:B------:R-:W-:Y:S02]  /*59d0*/  LEA.HI.X.SX32 R77, R77, R7.reuse, 0x1, P1 ;  /* 0x000000074d4d7211 */ /* 0x080fe400008f0eff */
[----:B------:R-:W-:Y:S02]  /*59e0*/  IADD3 R82, P1, R123, R6, RZ ;  /* 0x000000067b527210 */ /* 0x000fe40007f3e0ff */
[----:B------:R-:W-:-:S02]  /*59f0*/  LEA.HI.X.SX32 R85, R85, R7, 0x1, P6 ;  /* 0x0000000755557211 */ /* 0x000fc400030f0eff */
[-C--:B------:R-:W-:Y:S02]  /*5a00*/  LEA.HI.X.SX32 R81, R81, R7.reuse, 0x1, P5 ;  /* 0x0000000751517211 */ /* 0x080fe400028f0eff */
[-C--:B------:R-:W-:Y:S02]  /*5a10*/  LEA.HI.X.SX32 R83, R83, R7.reuse, 0x1, P1 ;  /* 0x0000000753537211 */ /* 0x080fe400008f0eff */
[-C--:B------:R-:W-:Y:S02]  /*5a20*/  IADD3 R90, P6, R141, R6.reuse, RZ ;  /* 0x000000068d5a7210 */ /* 0x080fe40007fde0ff */
[-C--:B------:R-:W-:Y:S02]  /*5a30*/  IADD3 R86, P5, R131, R6.reuse, RZ ;  /* 0x0000000683567210 */ /* 0x080fe40007fbe0ff */
        /* <DEDUP_REMOVED lines=16> */
[-C--:B------:R-:W-:Y:S02]  /*5b40*/  LEA R110, P6, R101, R6.reuse, 0x6 ;  /* 0x00000006656e7211 */ /* 0x080fe400078c30ff */
[-C--:B------:R-:W-:Y:S02]  /*5b50*/  IADD3 R106, P5, R49, R6.reuse, RZ ;  /* 0x00000006316a7210 */ /* 0x080fe40007fbe0ff */
[----:B------:R-:W-:Y:S02]  /*5b60*/  IADD3 R108, P1, R137, R6, RZ ;  /* 0x00000006896c7210 */ /* 0x000fe40007f3e0ff */
[----:B------:R-:W-:-:S02]  /*5b70*/  LEA.HI.X.SX32 R111, R111, R7, 0x1, P6 ;  /* 0x000000076f6f7211 */ /* 0x000fc400030f0eff */
[-C--:B------:R-:W-:Y:S02]  /*5b80*/  LEA.HI.X.SX32 R107, R107, R7.reuse, 0x1, P5 ;  /* 0x000000076b6b7211 */ /* 0x080fe400028f0eff */
[-C--:B------:R-:W-:Y:S02]  /*5b90*/  LEA.HI.X.SX32 R109, R109, R7.reuse, 0x1, P1 ;  /* 0x000000076d6d7211 */ /* 0x080fe400008f0eff */
[-C--:B------:R-:W-:Y:S01]  /*5ba0*/  IADD3 R116, P6, R163, R6.reuse, RZ ;  /* 0x00000006a3747210 */ /* 0x080fe20007fde0ff */
[----:B------:R-:W-:Y:S01]  /*5bb0*/  IMAD R163, R101, 0x78, RZ ;  /* 0x0000007865a37824 */ /* 0x000fe200078e02ff */
[-C--:B------:R-:W-:Y:S01]  /*5bc0*/  IADD3 R112, P5, R157, R6.reuse, RZ ;  /* 0x000000069d707210 */ /* 0x080fe20007fbe0ff */
[----:B------:R-:W-:Y:S01]  /*5bd0*/  IMAD R157, R101, 0x70, RZ ;  /* 0x00000070659d7824 */ /* 0x000fe200078e02ff */
[----:B------:R-:W-:Y:S01]  /*5be0*/  IADD3 R114, P1, R161, R6, RZ ;  /* 0x00000006a1727210 */ /* 0x000fe20007f3e0ff */
[----:B------:R-:W-:Y:S01]  /*5bf0*/  IMAD R161, R101, 0x76, RZ ;  /* 0x0000007665a17824 */ /* 0x000fe200078e02ff */
[----:B------:R-:W-:-:S02]  /*5c00*/  LEA.HI.X.SX32 R117, R123, R7, 0x1, P6 ;  /* 0x000000077b757211 */ /* 0x000fc400030f0eff */
[-C--:B------:R-:W-:Y:S02]  /*5c10*/  LEA.HI.X.SX32 R113, R119, R7.reuse, 0x1, P5 ;  /* 0x0000000777717211 */ /* 0x080fe400028f0eff */
[-C--:B------:R-:W-:Y:S02]  /*5c20*/  LEA.HI.X.SX32 R115, R121, R7.reuse, 0x1, P1 ;  /* 0x0000000779737211 */ /* 0x080fe400008f0eff */
[-C--:B------:R-:W-:Y:S02]  /*5c30*/  IADD3 R128, P6, R175, R6.reuse, RZ ;  /* 0x00000006af807210 */ /* 0x080fe40007fde0ff */
[----:B------:R-:W-:Y:S02]  /*5c40*/  LEA.HI.X.SX32 R123, R129, R7, 0x1, P2 ;  /* 0x00000007817b7211 */ /* 0x000fe400010f0eff */
[-C--:B------:R-:W-:Y:S02]  /*5c50*/  IADD3 R124, P5, R171, R6.reuse, RZ ;  /* 0x00000006ab7c7210 */ /* 0x080fe40007fbe0ff */
[----:B------:R-:W-:-:S02]  /*5c60*/  IADD3 R126, P1, R173, R6, RZ ;  /* 0x00000006ad7e7210 */ /* 0x000fc40007f3e0ff */
[-C--:B------:R-:W-:Y:S02]  /*5c70*/  IADD3 R134, P2, R181, R6.reuse, RZ ;  /* 0x00000006b5867210 */ /* 0x080fe40007f5e0ff */
[-C--:B------:R-:W-:Y:S02]  /*5c80*/  LEA.HI.X.SX32 R119, R125, R7.reuse, 0x1, P4 ;  /* 0x000000077d777211 */ /* 0x080fe400020f0eff */
[-C--:B------:R-:W-:Y:S02]  /*5c90*/  LEA.HI.X.SX32 R121, R127, R7.reuse, 0x1, P3 ;  /* 0x000000077f797211 */ /* 0x080fe400018f0eff */
[----:B------:R-:W-:Y:S02]  /*5ca0*/  LEA.HI.X.SX32 R129, R135, R7, 0x1, P6 ;  /* 0x0000000787817211 */ /* 0x000fe400030f0eff */
[-C--:B------:R-:W-:Y:S02]  /*5cb0*/  IADD3 R130, P4, R177, R6.reuse, RZ ;  /* 0x00000006b1827210 */ /* 0x080fe40007f9e0ff */
[----:B------:R-:W-:-:S02]  /*5cc0*/  IADD3 R132, P3, R179, R6, RZ ;  /* 0x00000006b3847210 */ /* 0x000fc40007f7e0ff */
[-C--:B------:R-:W-:Y:S02]  /*5cd0*/  LEA.HI.X.SX32 R125, R131, R7.reuse, 0x1, P5 ;  /* 0x00000007837d7211 */ /* 0x080fe400028f0eff */
[-C--:B------:R-:W-:Y:S02]  /*5ce0*/  LEA.HI.X.SX32 R127, R133, R7.reuse, 0x1, P1 ;  /* 0x00000007857f7211 */ /* 0x080fe400008f0eff */
[----:B------:R-:W-:Y:S01]  /*5cf0*/  LEA.HI.X.SX32 R135, R145, R7, 0x1, P2 ;  /* 0x0000000791877211 */ /* 0x000fe200010f0eff */
[----:B------:R-:W-:Y:S01]  /*5d00*/  IMAD R145, R101, 0x6e, RZ ;  /* 0x0000006e65917824 */ /* 0x000fe200078e02ff */
[-C--:B------:R-:W-:Y:S02]  /*5d10*/  IADD3 R138, P5, R183, R6.reuse, RZ ;  /* 0x00000006b78a7210 */ /* 0x080fe40007fbe0ff */
[-C--:B------:R-:W-:Y:S02]  /*5d20*/  IADD3 R140, P1, R185, R6.reuse, RZ ;  /* 0x00000006b98c7210 */ /* 0x080fe40007f3e0ff */
[----:B------:R-:W-:-:S02]  /*5d30*/  IADD3 R144, P6, R187, R6, RZ ;  /* 0x00000006bb907210 */ /* 0x000fc40007fde0ff */
[-C--:B------:R-:W-:Y:S02]  /*5d40*/  LEA.HI.X.SX32 R131, R139, R7.reuse, 0x1, P4 ;  /* 0x000000078b837211 */ /* 0x080fe400020f0eff */
[-C--:B------:R-:W-:Y:S02]  /*5d50*/  LEA.HI.X.SX32 R133, R141, R7.reuse, 0x1, P3 ;  /* 0x000000078d857211 */ /* 0x080fe400018f0eff */
[-C--:B------:R-:W-:Y:S01]  /*5d60*/  LEA.HI.X.SX32 R139, R147, R7.reuse, 0x1, P5 ;  /* 0x00000007938b7211 */ /* 0x080fe200028f0eff */
[----:B------:R-:W-:Y:S01]  /*5d70*/  IMAD R147, R101, 0x33, RZ ;  /* 0x0000003365937824 */ /* 0x000fe200078e02ff */
[----:B------:R-:W-:Y:S01]  /*5d80*/  LEA.HI.X.SX32 R141, R149, R7, 0x1, P1 ;  /* 0x00000007958d7211 */ /* 0x000fe200008f0eff */
[----:B------:R-:W-:Y:S01]  /*5d90*/  IMAD R149, R101, 0x72, RZ ;  /* 0x0000007265957824 */ /* 0x000fe200078e02ff */
[-C--:B------:R-:W-:Y:S02]  /*5da0*/  IADD3 R154, P1, R145, R6.reuse, RZ ;  /* 0x00000006919a7210 */ /* 0x080fe40007f3e0ff */
[----:B------:R-:W-:-:S02]  /*5db0*/  IADD3 R146, P4, R189, R6, RZ ;  /* 0x00000006bd927210 */ /* 0x000fc40007f9e0ff */
[-C--:B------:R-:W-:Y:S01]  /*5dc0*/  LEA.HI.X.SX32 R145, R151, R7.reuse, 0x1, P6 ;  /* 0x0000000797917211 */ /* 0x080fe200030f0eff */
[----:B------:R-:W-:Y:S01]  /*5dd0*/  IMAD R151, R101, 0x35, RZ ;  /* 0x0000003565977824 */ /* 0x000fe200078e02ff */
[-C--:B------:R-:W-:Y:S01]  /*5de0*/  IADD3 R156, P6, R157, R6.reuse, RZ ;  /* 0x000000069d9c7210 */ /* 0x080fe20007fde0ff */
[----:B------:R-:W-:Y:S01]  /*5df0*/  IMAD R157, R101, 0x74, RZ ;  /* 0x00000074659d7824 */ /* 0x000fe200078e02ff */
[-C--:B------:R-:W-:Y:S02]  /*5e00*/  IADD3 R148, P3, R191, R6.reuse, RZ ;  /* 0x00000006bf947210 */ /* 0x080fe40007f7e0ff */
[-C--:B------:R-:W-:Y:S02]  /*5e10*/  IADD3 R152, P5, R195, R6.reuse, RZ ;  /* 0x00000006c3987210 */ /* 0x080fe40007fbe0ff */
[----:B------:R-:W-:Y:S02]  /*5e20*/  LEA.HI.X.SX32 R147, R147, R7, 0x1, P4 ;  /* 0x0000000793937211 */ /* 0x000fe400020f0eff */
[----:B------:R-:W-:-:S02]  /*5e30*/  IADD3 R158, P4, R149, R6, RZ ;  /* 0x00000006959e7210 */ /* 0x000fc40007f9e0ff */
[-C--:B------:R-:W-:Y:S02]  /*5e40*/  LEA.HI.X.SX32 R149, R153, R7.reuse, 0x1, P3 ;  /* 0x0000000799957211 */ /* 0x080fe400018f0eff */
[-C--:B------:R-:W-:Y:S01]  /*5e50*/  IADD3 R142, P3, R157, R6.reuse, RZ ;  /* 0x000000069d8e7210 */ /* 0x080fe20007f7e0ff */
[----:B------:R-:W-:Y:S01]  /*5e60*/  IMAD R157, R101, 0x37, RZ ;  /* 0x00000037659d7824 */ /* 0x000fe200078e02ff */
[-C--:B------:R-:W-:Y:S02]  /*5e70*/  IADD3 R150, P2, R193, R6.reuse, RZ ;  /* 0x00000006c1967210 */ /* 0x080fe40007f5e0ff */
[-C--:B------:R-:W-:Y:S02]  /*5e80*/  LEA.HI.X.SX32 R153, R155, R7.reuse, 0x1, P5 ;  /* 0x000000079b997211 */ /* 0x080fe400028f0eff */
[----:B------:R-:W-:Y:S02]  /*5e90*/  IADD3 R162, P5, R163, R6, RZ ;  /* 0x00000006a3a27210 */ /* 0x000fe40007fbe0ff */
[----:B------:R-:W-:-:S02]  /*5ea0*/  LEA.HI.X.SX32 R151, R151, R7, 0x1, P2 ;  /* 0x0000000797977211 */ /* 0x000fc400010f0eff */
[-C--:B------:R-:W-:Y:S01]  /*5eb0*/  IADD3 R160, P2, R161, R6.reuse, RZ ;  /* 0x00000006a1a07210 */ /* 0x080fe20007f5e0ff */
[----:B------:R-:W-:Y:S01]  /*5ec0*/  IMAD R161, R101, 0x39, RZ ;  /* 0x0000003965a17824 */ /* 0x000fe200078e02ff */
[-C--:B------:R-:W-:Y:S02]  /*5ed0*/  LEA.HI.X.SX32 R155, R157, R7.reuse, 0x1, P1 ;  /* 0x000000079d9b7211 */ /* 0x080fe400008f0eff */
[-C--:B------:R-:W-:Y:S01]  /*5ee0*/  LEA.HI.X.SX32 R163, R49, R7.reuse, 0x1, P5 ;  /* 0x0000000731a37211 */ /* 0x080fe200028f0eff */
[----:B------:R-:W-:Y:S01]  /*5ef0*/  IMAD R49, R101, 0x3f, RZ ;  /* 0x0000003f65317824 */ /* 0x000fe200078e02ff */
[-C--:B------:R-:W-:Y:S02]  /*5f00*/  LEA.HI.X.SX32 R157, R159, R7.reuse, 0x1, P6 ;  /* 0x000000079f9d7211 */ /* 0x080fe400030f0eff */
[-C--:B------:R-:W-:Y:S02]  /*5f10*/  IADD3 R166, P6, R167, R6.reuse, RZ ;  /* 0x00000006a7a67210 */ /* 0x080fe40007fde0ff */
[----:B------:R-:W-:Y:S01]  /*5f20*/  IADD3 R164, P1, R165, R6, RZ ;  /* 0x00000006a5a47210 */ /* 0x000fe20007f3e0ff */
[----:B------:R-:W-:Y:S01]  /*5f30*/  IMAD R165, R101, 0x3d, RZ ;  /* 0x0000003d65a57824 */ /* 0x000fe200078e02ff */
[-C--:B------:R-:W-:Y:S01]  /*5f40*/  LEA.HI.X.SX32 R159, R161, R7.reuse, 0x1, P4 ;  /* 0x00000007a19f7211 */ /* 0x080fe200020f0eff */
[----:B------:R-:W-:Y:S01]  /*5f50*/  IMAD R161, R101, 0x3b, RZ ;  /* 0x0000003b65a17824 */ /* 0x000fe200078e02ff */
[----:B------:R-:W-:-:S02]  /*5f60*/  LEA.HI.X.SX32 R167, R49, R7, 0x1, P6 ;  /* 0x0000000731a77211 */ /* 0x000fc400030f0eff */
[CC--:B------:R-:W-:Y:S01]  /*5f70*/  LEA.HI.X.SX32 R49, R101.reuse, R7.reuse, 0x1, P0 ;  /* 0x0000000765317211 */ /* 0x0c0fe200000f0eff */
[----:B------:R-:W-:Y:S01]  /*5f80*/  IMAD R101, R101, 0x7c, RZ ;  /* 0x0000007c65657824 */ /* 0x000fe200078e02ff */
[-C--:B------:R-:W-:Y:S02]  /*5f90*/  LEA.HI.X.SX32 R143, R143, R7.reuse, 0x1, P3 ;  /* 0x000000078f8f7211 */ /* 0x080fe400018f0eff */
[-C--:B------:R-:W-:Y:S02]  /*5fa0*/  LEA.HI.X.SX32 R161, R161, R7.reuse, 0x1, P2 ;  /* 0x00000007a1a17211 */ /* 0x080fe400010f0eff */
[----:B------:R-:W-:Y:S02]  /*5fb0*/  IADD3 R100, P0, R101, R6, RZ ;  /* 0x0000000665647210 */ /* 0x000fe40007f1e0ff */
[-C--:B------:R-:W-:Y:S02]  /*5fc0*/  LEA.HI.X.SX32 R165, R165, R7.reuse, 0x1, P1 ;  /* 0x00000007a5a57211 */ /* 0x080fe400008f0eff */
[----:B------:R-:W-:-:S02]  /*5fd0*/  LEA.HI.X.SX32 R101, R137, R7, 0x1, P0 ;  /* 0x0000000789657211 */ /* 0x000fc400000f0eff */
[----:B----4-:R-:W-:Y:S02]  /*5fe0*/  PRMT R7, R8, 0x7632, R7 ;  /* 0x0000763208077816 */ /* 0x010fe40000000007 */
[----:B------:R-:W-:Y:S02]  /*5ff0*/  PRMT R6, R11, 0x7632, R6 ;  /* 0x000076320b067816 */ /* 0x000fe40000000006 */
[----:B------:R-:W-:Y:S01]  /*6000*/  PRMT R8, R14, 0x7632, R8 ;  /* 0x000076320e087816 */ /* 0x000fe20000000008 */
[----:B------:R4:W-:Y:S04]  /*6010*/  STG.E.U16 desc[UR24][R48.64], R7 ;  /* 0x0000000730007986 */ /* 0x0009e8000c101518 */
[----:B------:R5:W-:Y:S01]  /*6020*/  STG.E.U16 desc[UR24][R46.64], R9 ;  /* 0x000000092e007986 */ /* 0x000be2000c101518 */
[----:B----4-:R-:W-:-:S02]  /*6030*/  PRMT R49, R10, 0x7632, R49 ;  /* 0x000076320a317816 */ /* 0x010fc40000000031 */
[----:B------:R-:W-:Y:S02]  /*6040*/  PRMT R7, R13, 0x7632, R7 ;  /* 0x000076320d077816 */ /* 0x000fe40000000007 */
[----:B-----5:R-:W-:Y:S02]  /*6050*/  PRMT R47, R9, 0x7632, R47 ;  /* 0x00007632092f7816 */ /* 0x020fe4000000002f */
[----:B------:R-:W-:-:S03]  /*6060*/  PRMT R9, R15, 0x7632, R9 ;  /* 0x000076320f097816 */ /* 0x000fc60000000009 */
[----:B------:R0:W-:Y:S04]  /*6070*/  STG.E.U16 desc[UR24][R50.64], R47 ;  /* 0x0000002f32007986 */ /* 0x0001e8000c101518 */
[----:B------:R4:W-:Y:S04]  /*6080*/  STG.E.U16 desc[UR24][R52.64], R10 ;  /* 0x0000000a34007986 */ /* 0x0009e8000c101518 */
[----:B------:R5:W-:Y:S04]  /*6090*/  STG.E.U16 desc[UR24][R54.64], R49 ;  /* 0x0000003136007986 */ /* 0x000be8000c101518 */
[----:B------:R1:W-:Y:S01]  /*60a0*/  STG.E.U16 desc[UR24][R56.64], R11 ;  /* 0x0000000b38007986 */ /* 0x0003e2000c101518 */
[----:B0-----:R-:W-:-:S03]  /*60b0*/  PRMT R47, R20, 0x7632, R47 ;  /* 0x00007632142f7816 */ /* 0x001fc6000000002f */
[----:B------:R0:W-:Y:S01]  /*60c0*/  STG.E.U16 desc[UR24][R58.64], R6 ;  /* 0x000000063a007986 */ /* 0x0001e2000c101518 */
[----:B----4-:R-:W-:-:S03]  /*60d0*/  PRMT R52, R22, 0x7632, R52 ;  /* 0x0000763216347816 */ /* 0x010fc60000000034 */
[----:B------:R2:W-:Y:S01]  /*60e0*/  STG.E.U16 desc[UR24][R60.64], R12 ;  /* 0x0000000c3c007986 */ /* 0x0005e2000c101518 */
[----:B-----5:R-:W-:Y:S02]  /*60f0*/  PRMT R49, R21, 0x7632, R49 ;  /* 0x0000763215317816 */ /* 0x020fe40000000031 */
[----:B------:R-:W-:Y:S01]  /*6100*/  PRMT R54, R23, 0x7632, R54 ;  /* 0x0000763217367816 */ /* 0x000fe20000000036 */
[----:B------:R4:W-:Y:S01]  /*6110*/  STG.E.U16 desc[UR24][R62.64], R0 ;  /* 0x000000003e007986 */ /* 0x0009e2000c101518 */
[----:B-1----:R-:W-:-:S03]  /*6120*/  PRMT R57, R26, 0x7632, R57 ;  /* 0x000076321a397816 */ /* 0x002fc60000000039 */
[----:B------:R1:W-:Y:S01]  /*6130*/  STG.E.U16 desc[UR24][R64.64], R13 ;  /* 0x0000000d40007986 */ /* 0x0003e2000c101518 */
[----:B0-----:R-:W-:Y:S02]  /*6140*/  PRMT R6, R16, 0x7632, R6 ;  /* 0x0000763210067816 */ /* 0x001fe40000000006 */
[----:B------:R-:W-:Y:S01]  /*6150*/  PRMT R59, R27, 0x7632, R59 ;  /* 0x000076321b3b7816 */ /* 0x000fe2000000003b */
[----:B------:R0:W-:Y:S01]  /*6160*/  STG.E.U16 desc[UR24][R66.64], R7 ;  /* 0x0000000742007986 */ /* 0x0001e2000c101518 */
[----:B--2---:R-:W-:-:S03]  /*6170*/  PRMT R61, R28, 0x7632, R61 ;  /* 0x000076321c3d7816 */ /* 0x004fc6000000003d */
[----:B------:R-:W-:Y:S01]  /*6180*/  STG.E.U16 desc[UR24][R68.64], R14 ;  /* 0x0000000e44007986 */ /* 0x000fe2000c101518 */
[----:B----4-:R-:W-:Y:S02]  /*6190*/  PRMT R0, R17, 0x7632, R0 ;  /* 0x0000763211007816 */ /* 0x010fe40000000000 */
[----:B------:R-:W-:Y:S01]  /*61a0*/  PRMT R63, R29, 0x7632, R63 ;  /* 0x000076321d3f7816 */ /* 0x000fe2000000003f */
[----:B------:R2:W-:Y:S01]  /*61b0*/  STG.E.U16 desc[UR24][R70.64], R8 ;  /* 0x0000000846007986 */ /* 0x0005e2000c101518 */
[----:B-1----:R-:W-:-:S03]  /*61c0*/  PRMT R65, R30, 0x7632, R65 ;  /* 0x000076321e417816 */ /* 0x002fc60000000041 */
[----:B------:R1:W-:Y:S01]  /*61d0*/  STG.E.U16 desc[UR24][R72.64], R15 ;  /* 0x0000000f48007986 */ /* 0x0003e2000c101518 */
[----:B0-----:R-:W-:Y:S02]  /*61e0*/  PRMT R7, R18, 0x7632, R7 ;  /* 0x0000763212077816 */ /* 0x001fe40000000007 */
[----:B------:R-:W-:Y:S01]  /*61f0*/  PRMT R67, R31, 0x7632, R67 ;  /* 0x000076321f437816 */ /* 0x000fe20000000043 */
[----:B------:R0:W-:Y:S04]  /*6200*/  STG.E.U16 desc[UR24][R74.64], R9 ;  /* 0x000000094a007986 */ /* 0x0001e8000c101518 */
[----:B------:R4:W-:Y:S01]  /*6210*/  STG.E.U16 desc[UR24][R76.64], R16 ;  /* 0x000000104c007986 */ /* 0x0009e2000c101518 */
[----:B--2---:R-:W-:Y:S02]  /*6220*/  PRMT R8, R19, 0x7632, R8 ;  /* 0x0000763213087816 */ /* 0x004fe40000000008 */
[----:B---3--:R-:W-:Y:S01]  /*6230*/  PRMT R70, R32, 0x7632, R70 ;  /* 0x0000763220467816 */ /* 0x008fe20000000046 */
[----:B------:R2:W-:Y:S01]  /*6240*/  STG.E.U16 desc[UR24][R78.64], R6 ;  /* 0x000000064e007986 */ /* 0x0005e2000c101518 */
[----:B-1----:R-:W-:-:S03]  /*6250*/  PRMT R73, R33, 0x7632, R73 ;  /* 0x0000763221497816 */ /* 0x002fc60000000049 */
[----:B------:R-:W-:Y:S01]  /*6260*/  STG.E.U16 desc[UR24][R80.64], R17 ;  /* 0x0000001150007986 */ /* 0x000fe2000c101518 */
[----:B0-----:R-:W-:-:S03]  /*6270*/  PRMT R75, R34, 0x7632, R75 ;  /* 0x00007632224b7816 */ /* 0x001fc6000000004b */
[----:B------:R0:W-:Y:S01]  /*6280*/  STG.E.U16 desc[UR24][R82.64], R0 ;  /* 0x0000000052007986 */ /* 0x0001e2000c101518 */
[----:B----4-:R-:W-:-:S03]  /*6290*/  PRMT R77, R35, 0x7632, R77 ;  /* 0x00007632234d7816 */ /* 0x010fc6000000004d */
[----:B------:R-:W-:Y:S01]  /*62a0*/  STG.E.U16 desc[UR24][R84.64], R18 ;  /* 0x0000001254007986 */ /* 0x000fe2000c101518 */
[----:B--2---:R-:W-:-:S03]  /*62b0*/  PRMT R6, R25, 0x7632, R6 ;  /* 0x0000763219067816 */ /* 0x004fc60000000006 */
[----:B------:R-:W-:Y:S04]  /*62c0*/  STG.E.U16 desc[UR24][R86.64], R7 ;  /* 0x0000000756007986 */ /* 0x000fe8000c101518 */
[----:B------:R-:W-:Y:S01]  /*62d0*/  STG.E.U16 desc[UR24][R88.64], R19 ;  /* 0x0000001358007986 */ /* 0x000fe2000c101518 */
[----:B0-----:R-:W-:-:S03]  /*62e0*/  PRMT R0, R24, 0x7632, R0 ;  /* 0x0000763218007816 */ /* 0x001fc60000000000 */
[----:B------:R-:W-:Y:S04]  /*62f0*/  STG.E.U16 desc[UR24][R90.64], R8 ;  /* 0x000000085a007986 */ /* 0x000fe8000c101518 */
[----:B------:R0:W1:Y:S04]  /*6300*/  LDS.128 R8, [R3] ;  /* 0x0000000003087984 */ /* 0x0000680000000c00 */
[----:B------:R-:W-:Y:S04]  /*6310*/  STG.E.U16 desc[UR24][R92.64], R20 ;  /* 0x000000145c007986 */ /* 0x000fe8000c101518 */
[----:B------:R-:W-:Y:S01]  /*6320*/  STG.E.U16 desc[UR24][R94.64], R47 ;  /* 0x0000002f5e007986 */ /* 0x000fe2000c101518 */
[----:B0-----:R-:W-:-:S03]  /*6330*/  SHF.L.U32 R3, R2, 0x2, RZ ;  /* 0x0000000202037819 */ /* 0x001fc600000006ff */
[----:B------:R-:W-:Y:S04]  /*6340*/  STG.E.U16 desc[UR24][R96.64], R21 ;  /* 0x0000001560007986 */ /* 0x000fe8000c101518 */
[----:B------:R-:W-:Y:S04]  /*6350*/  STG.E.U16 desc[UR24][R98.64], R49 ;  /* 0x0000003162007986 */ /* 0x000fe8000c101518 */
[----:B------:R-:W-:Y:S04]  /*6360*/  STG.E.U16 desc[UR24][R102.64], R22 ;  /* 0x0000001666007986 */ /* 0x000fe8000c101518 */
[----:B------:R-:W-:Y:S04]  /*6370*/  STG.E.U16 desc[UR24][R104.64], R52 ;  /* 0x0000003468007986 */ /* 0x000fe8000c101518 */
[----:B------:R-:W-:Y:S04]  /*6380*/  STG.E.U16 desc[UR24][R106.64], R23 ;  /* 0x000000176a007986 */ /* 0x000fe8000c101518 */
[----:B------:R-:W-:Y:S04]  /*6390*/  STG.E.U16 desc[UR24][R108.64], R54 ;  /* 0x000000366c007986 */ /* 0x000fe8000c101518 */
[----:B------:R-:W-:Y:S04]  /*63a0*/  STG.E.U16 desc[UR24][R110.64], R24 ;  /* 0x000000186e007986 */ /* 0x000fe8000c101518 */
[----:B------:R0:W-:Y:S01]  /*63b0*/  STG.E.U16 desc[UR24][R40.64], R0 ;  /* 0x0000000028007986 */ /* 0x0001e2000c101518 */
[----:B-1----:R-:W-:-:S02]  /*63c0*/  PRMT R79, R8, 0x7632, R79 ;  /* 0x00007632084f7816 */ /* 0x002fc4000000004f */
[----:B------:R-:W-:Y:S01]  /*63d0*/  PRMT R80, R9, 0x7632, R80 ;  /* 0x0000763209507816 */ /* 0x000fe20000000050 */
[----:B------:R-:W-:Y:S01]  /*63e0*/  STG.E.U16 desc[UR24][R42.64], R25 ;  /* 0x000000192a007986 */ /* 0x000fe2000c101518 */
[----:B------:R-:W-:Y:S02]  /*63f0*/  PRMT R82, R10, 0x7632, R82 ;  /* 0x000076320a527816 */ /* 0x000fe40000000052 */
[----:B------:R-:W-:Y:S01]  /*6400*/  PRMT R83, R11, 0x7632, R83 ;  /* 0x000076320b537816 */ /* 0x000fe20000000053 */
[----:B------:R1:W-:Y:S04]  /*6410*/  STG.E.U16 desc[UR24][R44.64], R6 ;  /* 0x000000062c007986 */ /* 0x0003e8000c101518 */
[----:B------:R-:W-:Y:S01]  /*6420*/  STG.E.U16 desc[UR24][R112.64], R26 ;  /* 0x0000001a70007986 */ /* 0x000fe2000c101518 */
[----:B0-----:R-:W-:-:S03]  /*6430*/  IMAD.HI R0, R2, 0x4, RZ ;  /* 0x0000000402007827 */ /* 0x001fc600078e02ff */
[----:B------:R-:W-:Y:S04]  /*6440*/  STG.E.U16 desc[UR24][R114.64], R57 ;  /* 0x0000003972007986 */ /* 0x000fe8000c101518 */
[----:B------:R-:W-:Y:S01]  /*6450*/  STG.E.U16 desc[UR24][R116.64], R27 ;  /* 0x0000001b74007986 */ /* 0x000fe2000c101518 */
[----:B-1----:R-:W0:Y:S03]  /*6460*/  LDC.64 R6, c[0x0][0x230] ;  /* 0x00008c00ff067b82 */ /* 0x002e260000000a00 */
[----:B------:R-:W-:Y:S04]  /*6470*/  STG.E.U16 desc[UR24][R118.64], R59 ;  /* 0x0000003b76007986 */ /* 0x000fe8000c101518 */
[----:B------:R-:W-:Y:S04]  /*6480*/  STG.E.U16 desc[UR24][R120.64], R28 ;  /* 0x0000001c78007986 */ /* 0x000fe8000c101518 */
[----:B------:R-:W-:Y:S04]  /*6490*/  STG.E.U16 desc[UR24][R122.64], R61 ;  /* 0x0000003d7a007986 */ /* 0x000fe8000c101518 */
[----:B------:R-:W-:Y:S04]  /*64a0*/  STG.E.U16 desc[UR24][R124.64], R29 ;  /* 0x0000001d7c007986 */ /* 0x000fe8000c101518 */
[----:B------:R-:W-:Y:S04]  /*64b0*/  STG.E.U16 desc[UR24][R126.64], R63 ;  /* 0x0000003f7e007986 */ /* 0x000fe8000c101518 */
[----:B------:R-:W-:Y:S01]  /*64c0*/  STG.E.U16 desc[UR24][R128.64], R30 ;  /* 0x0000001e80007986 */ /* 0x000fe2000c101518 */
[----:B0-----:R-:W-:-:S03]  /*64d0*/  IADD3 R2, P0, P1, R3, UR6, R6 ;  /* 0x0000000603027c10 */ /* 0x001fc6000f91e006 */
[----:B------:R-:W-:Y:S01]  /*64e0*/  STG.E.U16 desc[UR24][R130.64], R65 ;  /* 0x0000004182007986 */ /* 0x000fe2000c101518 */
[----:B------:R-:W-:-:S03]  /*64f0*/  IADD3.X R3, R0, UR5, R7, P0, P1 ;  /* 0x0000000500037c10 */ /* 0x000fc600087e2407 */
[----:B------:R-:W-:Y:S04]  /*6500*/  STG.E.U16 desc[UR24][R132.64], R31 ;  /* 0x0000001f84007986 */ /* 0x000fe8000c101518 */
        /* <DEDUP_REMOVED lines=16> */
[----:B------:R-:W-:Y:S01]  /*6610*/  STG.E.U16 desc[UR24][R166.64], R83 ;  /* 0x00000053a6007986 */ /* 0x000fe2000c101518 */
[----:B------:R-:W-:Y:S06]  /*6620*/  BAR.SYNC.DEFER_BLOCKING 0x0 ;  /* 0x0000000000007b1d */ /* 0x000fec0000010000 */
[----:B------:R-:W-:Y:S04]  /*6630*/  STS.64 [R4+UR7], R36 ;  /* 0x0000002404007988 */ /* 0x000fe80008000a07 */
[----:B------:R-:W-:Y:S01]  /*6640*/  STS.64 [R4+UR7+0x200], R38 ;  /* 0x0002002604007988 */ /* 0x000fe20008000a07 */
[----:B------:R-:W-:Y:S06]  /*6650*/  BAR.SYNC.DEFER_BLOCKING 0x0 ;  /* 0x0000000000007b1d */ /* 0x000fec0000010000 */
[----:B------:R-:W0:Y:S04]  /*6660*/  LDS R5, [R5] ;  /* 0x0000000005057984 */ /* 0x000e280000000800 */
[----:B0-----:R-:W-:Y:S01]  /*6670*/  STG.E desc[UR24][R2.64], R5 ;  /* 0x0000000502007986 */ /* 0x001fe2000c101918 */
[----:B------:R-:W-:Y:S05]  /*6680*/  EXIT ;  /* 0x000000000000794d */ /* 0x000fea0003800000 */
.L_x_2:
[----:B------:R-:W-:-:S00]  /*6690*/  BRA `(.L_x_2) ;  /* 0xfffffffc00fc7947 */ /* 0x000fc0000383ffff */
[----:B------:R-:W-:-:S00]  /*66a0*/  NOP ;  /* 0x0000000000007918 */ /* 0x000fc00000000000 */
        /* <DEDUP_REMOVED lines=13> */
.L_x_3:


//--------------------- .nv.global.init           --------------------------
	.section	.nv.global.init,"aw",@progbits
.nv.global.init:
	.type		_$_str,@object
	.size		_$_str,(.L_0 - _$_str)
_$_str:
        /*0000*/ 	.byte	0x5f, 0x5f, 0x43, 0x55, 0x44, 0x41, 0x5f, 0x46, 0x54, 0x5a, 0x00
.L_0:


//--------------------- .nv.shared.attn_fwd       --------------------------
	.section	.nv.shared.attn_fwd,"aw",@nobits
	.sectionflags	@""
	.align	16
	.zero		1024


//--------------------- .nv.shared.reserved.0     --------------------------
	.section	.nv.shared.reserved.0,"aw",@nobits
	.weak		__nv_reservedSMEM_offset_0_alias
	.size		__nv_reservedSMEM_offset_0_alias, 0, 0
	.other		__nv_reservedSMEM_offset_0_alias,@"STO_CUDA_RESERVED_SHARED STV_DEFAULT"
__nv_reservedSMEM_offset_0_alias:
	.zero		0


//--------------------- .nv.constant0.attn_fwd    --------------------------
	.section	.nv.constant0.attn_fwd,"a",@progbits
	.sectionflags	@""
	.align	4
.nv.constant0.attn_fwd:
	.zero		664


//--------------------- SYMBOLS --------------------------

	.type		.nv.reservedSmem.offset0,@object
	.size		.nv.reservedSmem.offset0,0x4
